//
// Generated by NVIDIA NVVM Compiler
//
// Compiler Build ID: CL-36424714
// Cuda compilation tools, release 13.0, V13.0.88
// Based on NVVM 20.0.0
//

.version 9.0
.target sm_100
.address_size 64

	// .globl	_Z21luDecompositionKernelPdS_S_i

.visible .entry _Z21luDecompositionKernelPdS_S_i(
	.param .u64 .ptr .align 1 _Z21luDecompositionKernelPdS_S_i_param_0,
	.param .u64 .ptr .align 1 _Z21luDecompositionKernelPdS_S_i_param_1,
	.param .u64 .ptr .align 1 _Z21luDecompositionKernelPdS_S_i_param_2,
	.param .u32 _Z21luDecompositionKernelPdS_S_i_param_3
)
{
	.reg .pred 	%p<44>;
	.reg .b16 	%rs<28>;
	.reg .b32 	%r<199>;
	.reg .b64 	%rd<171>;
	.reg .b64 	%fd<219>;

	ld.param.u64 	%rd9, [_Z21luDecompositionKernelPdS_S_i_param_0];
	ld.param.u64 	%rd10, [_Z21luDecompositionKernelPdS_S_i_param_1];
	ld.param.u64 	%rd11, [_Z21luDecompositionKernelPdS_S_i_param_2];
	ld.param.u32 	%r80, [_Z21luDecompositionKernelPdS_S_i_param_3];
	cvta.to.global.u64 	%rd1, %rd11;
	cvta.to.global.u64 	%rd2, %rd9;
	cvta.to.global.u64 	%rd3, %rd10;
	mov.u32 	%r81, %tid.x;
	mov.u32 	%r82, %ctaid.x;
	mov.u32 	%r83, %ntid.x;
	mad.lo.s32 	%r1, %r82, %r83, %r81;
	setp.ge.s32 	%p1, %r1, %r80;
	setp.lt.s32 	%p2, %r80, 1;
	or.pred  	%p3, %p1, %p2;
	@%p3 bra 	$L__BB0_58;
	add.s32 	%r2, %r80, -1;
	cvt.u16.u32 	%rs1, %r80;
	and.b32  	%r3, %r80, 2147483632;
	shl.b32 	%r4, %r80, 3;
	shl.b32 	%r5, %r80, 1;
	mul.lo.s32 	%r6, %r80, 3;
	shl.b32 	%r7, %r80, 2;
	mul.lo.s32 	%r8, %r80, 5;
	mul.lo.s32 	%r9, %r80, 6;
	mul.lo.s32 	%r10, %r80, 7;
	mov.b32 	%r171, 0;
	mov.b16 	%rs25, 0;
	mov.u16 	%rs26, %rs25;
	mov.u16 	%rs27, %rs25;
$L__BB0_2:
	setp.ne.s32 	%p4, %r1, 0;
	cvt.u32.u16 	%r85, %rs27;
	and.b32  	%r12, %r85, 7;
	@%p4 bra 	$L__BB0_57;
	mul.lo.s32 	%r13, %r171, %r80;
	setp.eq.s32 	%p5, %r171, 0;
	@%p5 bra 	$L__BB0_17;
	and.b32  	%r14, %r171, 2147483640;
	mov.u32 	%r180, %r171;
$L__BB0_5:
	setp.lt.u32 	%p6, %r171, 8;
	add.s32 	%r87, %r180, %r13;
	mul.wide.u32 	%rd12, %r87, 8;
	add.s64 	%rd13, %rd2, %rd12;
	ld.global.f64 	%fd211, [%rd13];
	add.s64 	%rd7, %rd1, %rd12;
	st.global.f64 	[%rd7], %fd211;
	mov.b32 	%r192, 0;
	@%p6 bra 	$L__BB0_8;
	and.b32  	%r88, %r171, 2147483640;
	neg.s32 	%r190, %r88;
	add.s32 	%r189, %r80, %r180;
	add.s32 	%r188, %r5, %r180;
	add.s32 	%r187, %r6, %r180;
	add.s32 	%r186, %r7, %r180;
	add.s32 	%r185, %r8, %r180;
	add.s32 	%r184, %r9, %r180;
	add.s32 	%r183, %r10, %r180;
	mov.u32 	%r181, %r13;
	mov.u32 	%r182, %r180;
$L__BB0_7:
	.pragma "nounroll";
	mul.wide.u32 	%rd14, %r181, 8;
	add.s64 	%rd15, %rd3, %rd14;
	ld.global.f64 	%fd19, [%rd15];
	mul.wide.u32 	%rd16, %r182, 8;
	add.s64 	%rd17, %rd1, %rd16;
	ld.global.f64 	%fd20, [%rd17];
	mul.f64 	%fd21, %fd19, %fd20;
	sub.f64 	%fd22, %fd211, %fd21;
	st.global.f64 	[%rd7], %fd22;
	ld.global.f64 	%fd23, [%rd15+8];
	mul.wide.u32 	%rd18, %r189, 8;
	add.s64 	%rd19, %rd1, %rd18;
	ld.global.f64 	%fd24, [%rd19];
	mul.f64 	%fd25, %fd23, %fd24;
	sub.f64 	%fd26, %fd22, %fd25;
	st.global.f64 	[%rd7], %fd26;
	ld.global.f64 	%fd27, [%rd15+16];
	mul.wide.u32 	%rd20, %r188, 8;
	add.s64 	%rd21, %rd1, %rd20;
	ld.global.f64 	%fd28, [%rd21];
	mul.f64 	%fd29, %fd27, %fd28;
	sub.f64 	%fd30, %fd26, %fd29;
	st.global.f64 	[%rd7], %fd30;
	ld.global.f64 	%fd31, [%rd15+24];
	mul.wide.u32 	%rd22, %r187, 8;
	add.s64 	%rd23, %rd1, %rd22;
	ld.global.f64 	%fd32, [%rd23];
	mul.f64 	%fd33, %fd31, %fd32;
	sub.f64 	%fd34, %fd30, %fd33;
	st.global.f64 	[%rd7], %fd34;
	ld.global.f64 	%fd35, [%rd15+32];
	mul.wide.u32 	%rd24, %r186, 8;
	add.s64 	%rd25, %rd1, %rd24;
	ld.global.f64 	%fd36, [%rd25];
	mul.f64 	%fd37, %fd35, %fd36;
	sub.f64 	%fd38, %fd34, %fd37;
	st.global.f64 	[%rd7], %fd38;
	ld.global.f64 	%fd39, [%rd15+40];
	mul.wide.u32 	%rd26, %r185, 8;
	add.s64 	%rd27, %rd1, %rd26;
	ld.global.f64 	%fd40, [%rd27];
	mul.f64 	%fd41, %fd39, %fd40;
	sub.f64 	%fd42, %fd38, %fd41;
	st.global.f64 	[%rd7], %fd42;
	ld.global.f64 	%fd43, [%rd15+48];
	mul.wide.u32 	%rd28, %r184, 8;
	add.s64 	%rd29, %rd1, %rd28;
	ld.global.f64 	%fd44, [%rd29];
	mul.f64 	%fd45, %fd43, %fd44;
	sub.f64 	%fd46, %fd42, %fd45;
	st.global.f64 	[%rd7], %fd46;
	ld.global.f64 	%fd47, [%rd15+56];
	mul.wide.u32 	%rd30, %r183, 8;
	add.s64 	%rd31, %rd1, %rd30;
	ld.global.f64 	%fd48, [%rd31];
	mul.f64 	%fd49, %fd47, %fd48;
	sub.f64 	%fd211, %fd46, %fd49;
	st.global.f64 	[%rd7], %fd211;
	add.s32 	%r190, %r190, 8;
	add.s32 	%r189, %r189, %r4;
	add.s32 	%r188, %r188, %r4;
	add.s32 	%r187, %r187, %r4;
	add.s32 	%r186, %r186, %r4;
	add.s32 	%r185, %r185, %r4;
	add.s32 	%r184, %r184, %r4;
	add.s32 	%r183, %r183, %r4;
	add.s32 	%r182, %r182, %r4;
	add.s32 	%r181, %r181, 8;
	setp.ne.s32 	%p7, %r190, 0;
	mov.u32 	%r192, %r14;
	@%p7 bra 	$L__BB0_7;
$L__BB0_8:
	and.b32  	%r89, %r171, 7;
	setp.eq.s32 	%p8, %r89, 0;
	@%p8 bra 	$L__BB0_16;
	add.s32 	%r90, %r12, -1;
	setp.lt.u32 	%p9, %r90, 3;
	@%p9 bra 	$L__BB0_11;
	add.s32 	%r91, %r192, %r13;
	mul.wide.u32 	%rd32, %r91, 8;
	add.s64 	%rd33, %rd3, %rd32;
	ld.global.f64 	%fd50, [%rd33];
	mad.lo.s32 	%r92, %r192, %r80, %r180;
	mul.wide.u32 	%rd34, %r92, 8;
	add.s64 	%rd35, %rd1, %rd34;
	ld.global.f64 	%fd51, [%rd35];
	mul.f64 	%fd52, %fd50, %fd51;
	sub.f64 	%fd53, %fd211, %fd52;
	st.global.f64 	[%rd7], %fd53;
	cvt.u64.u32 	%rd36, %r13;
	cvt.u64.u32 	%rd37, %r192;
	add.s64 	%rd38, %rd37, %rd36;
	shl.b64 	%rd39, %rd38, 3;
	add.s64 	%rd40, %rd3, %rd39;
	ld.global.f64 	%fd54, [%rd40+8];
	add.s32 	%r93, %r92, %r80;
	mul.wide.u32 	%rd41, %r93, 8;
	add.s64 	%rd42, %rd1, %rd41;
	ld.global.f64 	%fd55, [%rd42];
	mul.f64 	%fd56, %fd54, %fd55;
	sub.f64 	%fd57, %fd53, %fd56;
	st.global.f64 	[%rd7], %fd57;
	ld.global.f64 	%fd58, [%rd40+16];
	add.s32 	%r94, %r93, %r80;
	mul.wide.u32 	%rd43, %r94, 8;
	add.s64 	%rd44, %rd1, %rd43;
	ld.global.f64 	%fd59, [%rd44];
	mul.f64 	%fd60, %fd58, %fd59;
	sub.f64 	%fd61, %fd57, %fd60;
	st.global.f64 	[%rd7], %fd61;
	ld.global.f64 	%fd62, [%rd40+24];
	add.s32 	%r95, %r94, %r80;
	mul.wide.u32 	%rd45, %r95, 8;
	add.s64 	%rd46, %rd1, %rd45;
	ld.global.f64 	%fd63, [%rd46];
	mul.f64 	%fd64, %fd62, %fd63;
	sub.f64 	%fd211, %fd61, %fd64;
	st.global.f64 	[%rd7], %fd211;
	add.s32 	%r192, %r192, 4;
$L__BB0_11:
	and.b32  	%r96, %r12, 3;
	setp.eq.s32 	%p10, %r96, 0;
	@%p10 bra 	$L__BB0_16;
	and.b16  	%rs12, %rs26, 3;
	setp.eq.s16 	%p11, %rs12, 1;
	@%p11 bra 	$L__BB0_14;
	add.s32 	%r97, %r192, %r13;
	mul.wide.u32 	%rd47, %r97, 8;
	add.s64 	%rd48, %rd3, %rd47;
	ld.global.f64 	%fd65, [%rd48];
	mad.lo.s32 	%r98, %r192, %r80, %r180;
	mul.wide.u32 	%rd49, %r98, 8;
	add.s64 	%rd50, %rd1, %rd49;
	ld.global.f64 	%fd66, [%rd50];
	mul.f64 	%fd67, %fd65, %fd66;
	sub.f64 	%fd68, %fd211, %fd67;
	st.global.f64 	[%rd7], %fd68;
	cvt.u64.u32 	%rd51, %r13;
	cvt.u64.u32 	%rd52, %r192;
	add.s64 	%rd53, %rd52, %rd51;
	shl.b64 	%rd54, %rd53, 3;
	add.s64 	%rd55, %rd3, %rd54;
	ld.global.f64 	%fd69, [%rd55+8];
	add.s32 	%r99, %r98, %r80;
	mul.wide.u32 	%rd56, %r99, 8;
	add.s64 	%rd57, %rd1, %rd56;
	ld.global.f64 	%fd70, [%rd57];
	mul.f64 	%fd71, %fd69, %fd70;
	sub.f64 	%fd211, %fd68, %fd71;
	st.global.f64 	[%rd7], %fd211;
	add.s32 	%r192, %r192, 2;
$L__BB0_14:
	and.b16  	%rs13, %rs26, 1;
	setp.eq.b16 	%p12, %rs13, 1;
	not.pred 	%p13, %p12;
	@%p13 bra 	$L__BB0_16;
	add.s32 	%r100, %r192, %r13;
	mul.wide.u32 	%rd58, %r100, 8;
	add.s64 	%rd59, %rd3, %rd58;
	ld.global.f64 	%fd72, [%rd59];
	mad.lo.s32 	%r101, %r192, %r80, %r180;
	mul.wide.u32 	%rd60, %r101, 8;
	add.s64 	%rd61, %rd1, %rd60;
	ld.global.f64 	%fd73, [%rd61];
	mul.f64 	%fd74, %fd72, %fd73;
	sub.f64 	%fd75, %fd211, %fd74;
	st.global.f64 	[%rd7], %fd75;
$L__BB0_16:
	add.s32 	%r180, %r180, 1;
	setp.eq.s32 	%p14, %r180, %r80;
	@%p14 bra 	$L__BB0_30;
	bra.uni 	$L__BB0_5;
$L__BB0_17:
	sub.s32 	%r103, %r2, %r171;
	setp.lt.u32 	%p15, %r103, 15;
	mov.b32 	%r174, 0;
	@%p15 bra 	$L__BB0_20;
	mov.b32 	%r172, 0;
$L__BB0_19:
	.pragma "nounroll";
	add.s32 	%r105, %r172, %r13;
	mul.wide.u32 	%rd62, %r105, 8;
	add.s64 	%rd63, %rd2, %rd62;
	ld.global.f64 	%fd76, [%rd63];
	add.s64 	%rd64, %rd1, %rd62;
	st.global.f64 	[%rd64], %fd76;
	ld.global.f64 	%fd77, [%rd63+8];
	st.global.f64 	[%rd64+8], %fd77;
	ld.global.f64 	%fd78, [%rd63+16];
	st.global.f64 	[%rd64+16], %fd78;
	ld.global.f64 	%fd79, [%rd63+24];
	st.global.f64 	[%rd64+24], %fd79;
	ld.global.f64 	%fd80, [%rd63+32];
	st.global.f64 	[%rd64+32], %fd80;
	ld.global.f64 	%fd81, [%rd63+40];
	st.global.f64 	[%rd64+40], %fd81;
	ld.global.f64 	%fd82, [%rd63+48];
	st.global.f64 	[%rd64+48], %fd82;
	ld.global.f64 	%fd83, [%rd63+56];
	st.global.f64 	[%rd64+56], %fd83;
	ld.global.f64 	%fd84, [%rd63+64];
	st.global.f64 	[%rd64+64], %fd84;
	ld.global.f64 	%fd85, [%rd63+72];
	st.global.f64 	[%rd64+72], %fd85;
	ld.global.f64 	%fd86, [%rd63+80];
	st.global.f64 	[%rd64+80], %fd86;
	ld.global.f64 	%fd87, [%rd63+88];
	st.global.f64 	[%rd64+88], %fd87;
	ld.global.f64 	%fd88, [%rd63+96];
	st.global.f64 	[%rd64+96], %fd88;
	ld.global.f64 	%fd89, [%rd63+104];
	st.global.f64 	[%rd64+104], %fd89;
	ld.global.f64 	%fd90, [%rd63+112];
	st.global.f64 	[%rd64+112], %fd90;
	ld.global.f64 	%fd91, [%rd63+120];
	st.global.f64 	[%rd64+120], %fd91;
	add.s32 	%r172, %r172, 16;
	setp.ne.s32 	%p16, %r172, %r3;
	mov.u32 	%r174, %r3;
	@%p16 bra 	$L__BB0_19;
$L__BB0_20:
	and.b32  	%r106, %r80, 15;
	setp.eq.s32 	%p17, %r106, 0;
	@%p17 bra 	$L__BB0_30;
	cvt.u16.u32 	%rs14, %r80;
	sub.s16 	%rs15, %rs14, %rs25;
	cvt.u32.u16 	%r107, %rs15;
	and.b32  	%r18, %r107, 15;
	add.s32 	%r108, %r18, -1;
	setp.lt.u32 	%p18, %r108, 7;
	@%p18 bra 	$L__BB0_23;
	add.s32 	%r109, %r174, %r13;
	mul.wide.u32 	%rd65, %r109, 8;
	add.s64 	%rd66, %rd2, %rd65;
	ld.global.f64 	%fd92, [%rd66];
	add.s64 	%rd67, %rd1, %rd65;
	st.global.f64 	[%rd67], %fd92;
	ld.global.f64 	%fd93, [%rd66+8];
	st.global.f64 	[%rd67+8], %fd93;
	ld.global.f64 	%fd94, [%rd66+16];
	st.global.f64 	[%rd67+16], %fd94;
	ld.global.f64 	%fd95, [%rd66+24];
	st.global.f64 	[%rd67+24], %fd95;
	ld.global.f64 	%fd96, [%rd66+32];
	st.global.f64 	[%rd67+32], %fd96;
	ld.global.f64 	%fd97, [%rd66+40];
	st.global.f64 	[%rd67+40], %fd97;
	ld.global.f64 	%fd98, [%rd66+48];
	st.global.f64 	[%rd67+48], %fd98;
	ld.global.f64 	%fd99, [%rd66+56];
	st.global.f64 	[%rd67+56], %fd99;
	add.s32 	%r174, %r174, 8;
$L__BB0_23:
	and.b32  	%r110, %r18, 7;
	setp.eq.s32 	%p19, %r110, 0;
	@%p19 bra 	$L__BB0_30;
	sub.s16 	%rs16, %rs1, %rs27;
	cvt.u32.u16 	%r111, %rs16;
	and.b32  	%r112, %r111, 7;
	and.b32  	%r21, %r111, 3;
	add.s32 	%r113, %r112, -1;
	setp.lt.u32 	%p20, %r113, 3;
	@%p20 bra 	$L__BB0_26;
	add.s32 	%r114, %r174, %r13;
	mul.wide.u32 	%rd68, %r114, 8;
	add.s64 	%rd69, %rd2, %rd68;
	ld.global.f64 	%fd100, [%rd69];
	add.s64 	%rd70, %rd1, %rd68;
	st.global.f64 	[%rd70], %fd100;
	ld.global.f64 	%fd101, [%rd69+8];
	st.global.f64 	[%rd70+8], %fd101;
	ld.global.f64 	%fd102, [%rd69+16];
	st.global.f64 	[%rd70+16], %fd102;
	ld.global.f64 	%fd103, [%rd69+24];
	st.global.f64 	[%rd70+24], %fd103;
	add.s32 	%r174, %r174, 4;
$L__BB0_26:
	setp.eq.s32 	%p21, %r21, 0;
	@%p21 bra 	$L__BB0_30;
	add.s32 	%r115, %r174, %r13;
	mul.wide.u32 	%rd71, %r115, 8;
	add.s64 	%rd4, %rd2, %rd71;
	ld.global.f64 	%fd104, [%rd4];
	add.s64 	%rd5, %rd1, %rd71;
	st.global.f64 	[%rd5], %fd104;
	setp.eq.s32 	%p22, %r21, 1;
	@%p22 bra 	$L__BB0_30;
	ld.global.f64 	%fd105, [%rd4+8];
	st.global.f64 	[%rd5+8], %fd105;
	setp.eq.s32 	%p23, %r21, 2;
	@%p23 bra 	$L__BB0_30;
	ld.global.f64 	%fd106, [%rd4+16];
	st.global.f64 	[%rd5+16], %fd106;
$L__BB0_30:
	add.s32 	%r194, %r171, 1;
	setp.ge.s32 	%p24, %r194, %r80;
	@%p24 bra 	$L__BB0_56;
	setp.eq.s32 	%p25, %r171, 0;
	add.s32 	%r116, %r13, %r171;
	mul.wide.u32 	%rd72, %r116, 8;
	add.s64 	%rd6, %rd1, %rd72;
	@%p25 bra 	$L__BB0_45;
	and.b32  	%r25, %r171, 2147483640;
$L__BB0_33:
	setp.lt.u32 	%p26, %r171, 8;
	mul.lo.s32 	%r70, %r194, %r80;
	add.s32 	%r118, %r70, %r171;
	mul.wide.u32 	%rd73, %r118, 8;
	add.s64 	%rd74, %rd2, %rd73;
	ld.global.f64 	%fd218, [%rd74];
	add.s64 	%rd8, %rd3, %rd73;
	st.global.f64 	[%rd8], %fd218;
	mov.b32 	%r197, 0;
	@%p26 bra 	$L__BB0_36;
	mov.b32 	%r195, 0;
$L__BB0_35:
	.pragma "nounroll";
	add.s32 	%r120, %r195, %r70;
	mul.wide.u32 	%rd75, %r120, 8;
	add.s64 	%rd76, %rd3, %rd75;
	ld.global.f64 	%fd107, [%rd76];
	mad.lo.s32 	%r121, %r195, %r80, %r171;
	mul.wide.u32 	%rd77, %r121, 8;
	add.s64 	%rd78, %rd1, %rd77;
	ld.global.f64 	%fd108, [%rd78];
	mul.f64 	%fd109, %fd107, %fd108;
	sub.f64 	%fd110, %fd218, %fd109;
	st.global.f64 	[%rd8], %fd110;
	ld.global.f64 	%fd111, [%rd76+8];
	add.s32 	%r122, %r121, %r80;
	mul.wide.u32 	%rd79, %r122, 8;
	add.s64 	%rd80, %rd1, %rd79;
	ld.global.f64 	%fd112, [%rd80];
	mul.f64 	%fd113, %fd111, %fd112;
	sub.f64 	%fd114, %fd110, %fd113;
	st.global.f64 	[%rd8], %fd114;
	ld.global.f64 	%fd115, [%rd76+16];
	add.s32 	%r123, %r122, %r80;
	mul.wide.u32 	%rd81, %r123, 8;
	add.s64 	%rd82, %rd1, %rd81;
	ld.global.f64 	%fd116, [%rd82];
	mul.f64 	%fd117, %fd115, %fd116;
	sub.f64 	%fd118, %fd114, %fd117;
	st.global.f64 	[%rd8], %fd118;
	ld.global.f64 	%fd119, [%rd76+24];
	add.s32 	%r124, %r123, %r80;
	mul.wide.u32 	%rd83, %r124, 8;
	add.s64 	%rd84, %rd1, %rd83;
	ld.global.f64 	%fd120, [%rd84];
	mul.f64 	%fd121, %fd119, %fd120;
	sub.f64 	%fd122, %fd118, %fd121;
	st.global.f64 	[%rd8], %fd122;
	ld.global.f64 	%fd123, [%rd76+32];
	add.s32 	%r125, %r124, %r80;
	mul.wide.u32 	%rd85, %r125, 8;
	add.s64 	%rd86, %rd1, %rd85;
	ld.global.f64 	%fd124, [%rd86];
	mul.f64 	%fd125, %fd123, %fd124;
	sub.f64 	%fd126, %fd122, %fd125;
	st.global.f64 	[%rd8], %fd126;
	ld.global.f64 	%fd127, [%rd76+40];
	add.s32 	%r126, %r125, %r80;
	mul.wide.u32 	%rd87, %r126, 8;
	add.s64 	%rd88, %rd1, %rd87;
	ld.global.f64 	%fd128, [%rd88];
	mul.f64 	%fd129, %fd127, %fd128;
	sub.f64 	%fd130, %fd126, %fd129;
	st.global.f64 	[%rd8], %fd130;
	ld.global.f64 	%fd131, [%rd76+48];
	add.s32 	%r127, %r126, %r80;
	mul.wide.u32 	%rd89, %r127, 8;
	add.s64 	%rd90, %rd1, %rd89;
	ld.global.f64 	%fd132, [%rd90];
	mul.f64 	%fd133, %fd131, %fd132;
	sub.f64 	%fd134, %fd130, %fd133;
	st.global.f64 	[%rd8], %fd134;
	ld.global.f64 	%fd135, [%rd76+56];
	add.s32 	%r128, %r127, %r80;
	mul.wide.u32 	%rd91, %r128, 8;
	add.s64 	%rd92, %rd1, %rd91;
	ld.global.f64 	%fd136, [%rd92];
	mul.f64 	%fd137, %fd135, %fd136;
	sub.f64 	%fd218, %fd134, %fd137;
	st.global.f64 	[%rd8], %fd218;
	add.s32 	%r195, %r195, 8;
	setp.ne.s32 	%p27, %r195, %r25;
	mov.u32 	%r197, %r25;
	@%p27 bra 	$L__BB0_35;
$L__BB0_36:
	and.b32  	%r129, %r171, 7;
	setp.eq.s32 	%p28, %r129, 0;
	@%p28 bra 	$L__BB0_44;
	cvt.u32.u16 	%r130, %rs27;
	and.b32  	%r131, %r130, 7;
	add.s32 	%r132, %r131, -1;
	setp.lt.u32 	%p29, %r132, 3;
	@%p29 bra 	$L__BB0_39;
	add.s32 	%r133, %r197, %r70;
	mul.wide.u32 	%rd93, %r133, 8;
	add.s64 	%rd94, %rd3, %rd93;
	ld.global.f64 	%fd138, [%rd94];
	mad.lo.s32 	%r134, %r197, %r80, %r171;
	mul.wide.u32 	%rd95, %r134, 8;
	add.s64 	%rd96, %rd1, %rd95;
	ld.global.f64 	%fd139, [%rd96];
	mul.f64 	%fd140, %fd138, %fd139;
	sub.f64 	%fd141, %fd218, %fd140;
	st.global.f64 	[%rd8], %fd141;
	cvt.u64.u32 	%rd97, %r70;
	cvt.u64.u32 	%rd98, %r197;
	add.s64 	%rd99, %rd98, %rd97;
	shl.b64 	%rd100, %rd99, 3;
	add.s64 	%rd101, %rd3, %rd100;
	ld.global.f64 	%fd142, [%rd101+8];
	add.s32 	%r135, %r134, %r80;
	mul.wide.u32 	%rd102, %r135, 8;
	add.s64 	%rd103, %rd1, %rd102;
	ld.global.f64 	%fd143, [%rd103];
	mul.f64 	%fd144, %fd142, %fd143;
	sub.f64 	%fd145, %fd141, %fd144;
	st.global.f64 	[%rd8], %fd145;
	ld.global.f64 	%fd146, [%rd101+16];
	add.s32 	%r136, %r135, %r80;
	mul.wide.u32 	%rd104, %r136, 8;
	add.s64 	%rd105, %rd1, %rd104;
	ld.global.f64 	%fd147, [%rd105];
	mul.f64 	%fd148, %fd146, %fd147;
	sub.f64 	%fd149, %fd145, %fd148;
	st.global.f64 	[%rd8], %fd149;
	ld.global.f64 	%fd150, [%rd101+24];
	add.s32 	%r137, %r136, %r80;
	mul.wide.u32 	%rd106, %r137, 8;
	add.s64 	%rd107, %rd1, %rd106;
	ld.global.f64 	%fd151, [%rd107];
	mul.f64 	%fd152, %fd150, %fd151;
	sub.f64 	%fd218, %fd149, %fd152;
	st.global.f64 	[%rd8], %fd218;
	add.s32 	%r197, %r197, 4;
$L__BB0_39:
	cvt.u32.u16 	%r138, %rs27;
	and.b32  	%r139, %r138, 3;
	setp.eq.s32 	%p30, %r139, 0;
	@%p30 bra 	$L__BB0_44;
	and.b16  	%rs17, %rs26, 3;
	setp.eq.s16 	%p31, %rs17, 1;
	@%p31 bra 	$L__BB0_42;
	add.s32 	%r140, %r197, %r70;
	mul.wide.u32 	%rd108, %r140, 8;
	add.s64 	%rd109, %rd3, %rd108;
	ld.global.f64 	%fd153, [%rd109];
	mad.lo.s32 	%r141, %r197, %r80, %r171;
	mul.wide.u32 	%rd110, %r141, 8;
	add.s64 	%rd111, %rd1, %rd110;
	ld.global.f64 	%fd154, [%rd111];
	mul.f64 	%fd155, %fd153, %fd154;
	sub.f64 	%fd156, %fd218, %fd155;
	st.global.f64 	[%rd8], %fd156;
	cvt.u64.u32 	%rd112, %r70;
	cvt.u64.u32 	%rd113, %r197;
	add.s64 	%rd114, %rd113, %rd112;
	shl.b64 	%rd115, %rd114, 3;
	add.s64 	%rd116, %rd3, %rd115;
	ld.global.f64 	%fd157, [%rd116+8];
	add.s32 	%r142, %r141, %r80;
	mul.wide.u32 	%rd117, %r142, 8;
	add.s64 	%rd118, %rd1, %rd117;
	ld.global.f64 	%fd158, [%rd118];
	mul.f64 	%fd159, %fd157, %fd158;
	sub.f64 	%fd218, %fd156, %fd159;
	st.global.f64 	[%rd8], %fd218;
	add.s32 	%r197, %r197, 2;
$L__BB0_42:
	and.b16  	%rs18, %rs26, 1;
	setp.eq.b16 	%p32, %rs18, 1;
	not.pred 	%p33, %p32;
	@%p33 bra 	$L__BB0_44;
	add.s32 	%r143, %r197, %r70;
	mul.wide.u32 	%rd119, %r143, 8;
	add.s64 	%rd120, %rd3, %rd119;
	ld.global.f64 	%fd160, [%rd120];
	mad.lo.s32 	%r144, %r197, %r80, %r171;
	mul.wide.u32 	%rd121, %r144, 8;
	add.s64 	%rd122, %rd1, %rd121;
	ld.global.f64 	%fd161, [%rd122];
	mul.f64 	%fd162, %fd160, %fd161;
	sub.f64 	%fd218, %fd218, %fd162;
	st.global.f64 	[%rd8], %fd218;
$L__BB0_44:
	ld.global.f64 	%fd163, [%rd6];
	div.rn.f64 	%fd164, %fd218, %fd163;
	st.global.f64 	[%rd8], %fd164;
	add.s32 	%r194, %r194, 1;
	setp.ne.s32 	%p34, %r194, %r80;
	@%p34 bra 	$L__BB0_33;
	bra.uni 	$L__BB0_56;
$L__BB0_45:
	sub.s32 	%r146, %r80, %r171;
	add.s32 	%r147, %r146, -2;
	setp.lt.u32 	%p35, %r147, 7;
	mov.b32 	%r178, 1;
	@%p35 bra 	$L__BB0_48;
	mov.b32 	%r176, 1;
$L__BB0_47:
	.pragma "nounroll";
	mul.lo.s32 	%r149, %r176, %r80;
	mul.wide.u32 	%rd123, %r149, 8;
	add.s64 	%rd124, %rd2, %rd123;
	ld.global.f64 	%fd165, [%rd124];
	add.s64 	%rd125, %rd3, %rd123;
	st.global.f64 	[%rd125], %fd165;
	ld.global.f64 	%fd166, [%rd6];
	div.rn.f64 	%fd167, %fd165, %fd166;
	st.global.f64 	[%rd125], %fd167;
	add.s32 	%r150, %r149, %r80;
	mul.wide.u32 	%rd126, %r150, 8;
	add.s64 	%rd127, %rd2, %rd126;
	ld.global.f64 	%fd168, [%rd127];
	add.s64 	%rd128, %rd3, %rd126;
	st.global.f64 	[%rd128], %fd168;
	ld.global.f64 	%fd169, [%rd6];
	div.rn.f64 	%fd170, %fd168, %fd169;
	st.global.f64 	[%rd128], %fd170;
	add.s32 	%r151, %r150, %r80;
	mul.wide.u32 	%rd129, %r151, 8;
	add.s64 	%rd130, %rd2, %rd129;
	ld.global.f64 	%fd171, [%rd130];
	add.s64 	%rd131, %rd3, %rd129;
	st.global.f64 	[%rd131], %fd171;
	ld.global.f64 	%fd172, [%rd6];
	div.rn.f64 	%fd173, %fd171, %fd172;
	st.global.f64 	[%rd131], %fd173;
	add.s32 	%r152, %r151, %r80;
	mul.wide.u32 	%rd132, %r152, 8;
	add.s64 	%rd133, %rd2, %rd132;
	ld.global.f64 	%fd174, [%rd133];
	add.s64 	%rd134, %rd3, %rd132;
	st.global.f64 	[%rd134], %fd174;
	ld.global.f64 	%fd175, [%rd6];
	div.rn.f64 	%fd176, %fd174, %fd175;
	st.global.f64 	[%rd134], %fd176;
	add.s32 	%r153, %r152, %r80;
	mul.wide.u32 	%rd135, %r153, 8;
	add.s64 	%rd136, %rd2, %rd135;
	ld.global.f64 	%fd177, [%rd136];
	add.s64 	%rd137, %rd3, %rd135;
	st.global.f64 	[%rd137], %fd177;
	ld.global.f64 	%fd178, [%rd6];
	div.rn.f64 	%fd179, %fd177, %fd178;
	st.global.f64 	[%rd137], %fd179;
	add.s32 	%r154, %r153, %r80;
	mul.wide.u32 	%rd138, %r154, 8;
	add.s64 	%rd139, %rd2, %rd138;
	ld.global.f64 	%fd180, [%rd139];
	add.s64 	%rd140, %rd3, %rd138;
	st.global.f64 	[%rd140], %fd180;
	ld.global.f64 	%fd181, [%rd6];
	div.rn.f64 	%fd182, %fd180, %fd181;
	st.global.f64 	[%rd140], %fd182;
	add.s32 	%r155, %r154, %r80;
	mul.wide.u32 	%rd141, %r155, 8;
	add.s64 	%rd142, %rd2, %rd141;
	ld.global.f64 	%fd183, [%rd142];
	add.s64 	%rd143, %rd3, %rd141;
	st.global.f64 	[%rd143], %fd183;
	ld.global.f64 	%fd184, [%rd6];
	div.rn.f64 	%fd185, %fd183, %fd184;
	st.global.f64 	[%rd143], %fd185;
	add.s32 	%r156, %r155, %r80;
	mul.wide.u32 	%rd144, %r156, 8;
	add.s64 	%rd145, %rd2, %rd144;
	ld.global.f64 	%fd186, [%rd145];
	add.s64 	%rd146, %rd3, %rd144;
	st.global.f64 	[%rd146], %fd186;
	ld.global.f64 	%fd187, [%rd6];
	div.rn.f64 	%fd188, %fd186, %fd187;
	st.global.f64 	[%rd146], %fd188;
	add.s32 	%r178, %r176, 8;
	add.s32 	%r157, %r176, 7;
	and.b32  	%r158, %r2, -8;
	setp.ne.s32 	%p36, %r157, %r158;
	mov.u32 	%r176, %r178;
	@%p36 bra 	$L__BB0_47;
$L__BB0_48:
	and.b32  	%r159, %r2, 7;
	setp.eq.s32 	%p37, %r159, 0;
	@%p37 bra 	$L__BB0_56;
	not.b16 	%rs19, %rs27;
	add.s16 	%rs20, %rs19, %rs1;
	cvt.u32.u16 	%r160, %rs20;
	and.b32  	%r29, %r160, 7;
	add.s32 	%r161, %r29, -1;
	setp.lt.u32 	%p38, %r161, 3;
	@%p38 bra 	$L__BB0_51;
	mul.lo.s32 	%r162, %r178, %r80;
	mul.wide.u32 	%rd147, %r162, 8;
	add.s64 	%rd148, %rd2, %rd147;
	ld.global.f64 	%fd189, [%rd148];
	add.s64 	%rd149, %rd3, %rd147;
	st.global.f64 	[%rd149], %fd189;
	ld.global.f64 	%fd190, [%rd6];
	div.rn.f64 	%fd191, %fd189, %fd190;
	st.global.f64 	[%rd149], %fd191;
	add.s32 	%r163, %r162, %r80;
	mul.wide.u32 	%rd150, %r163, 8;
	add.s64 	%rd151, %rd2, %rd150;
	ld.global.f64 	%fd192, [%rd151];
	add.s64 	%rd152, %rd3, %rd150;
	st.global.f64 	[%rd152], %fd192;
	ld.global.f64 	%fd193, [%rd6];
	div.rn.f64 	%fd194, %fd192, %fd193;
	st.global.f64 	[%rd152], %fd194;
	add.s32 	%r164, %r163, %r80;
	mul.wide.u32 	%rd153, %r164, 8;
	add.s64 	%rd154, %rd2, %rd153;
	ld.global.f64 	%fd195, [%rd154];
	add.s64 	%rd155, %rd3, %rd153;
	st.global.f64 	[%rd155], %fd195;
	ld.global.f64 	%fd196, [%rd6];
	div.rn.f64 	%fd197, %fd195, %fd196;
	st.global.f64 	[%rd155], %fd197;
	add.s32 	%r165, %r164, %r80;
	mul.wide.u32 	%rd156, %r165, 8;
	add.s64 	%rd157, %rd2, %rd156;
	ld.global.f64 	%fd198, [%rd157];
	add.s64 	%rd158, %rd3, %rd156;
	st.global.f64 	[%rd158], %fd198;
	ld.global.f64 	%fd199, [%rd6];
	div.rn.f64 	%fd200, %fd198, %fd199;
	st.global.f64 	[%rd158], %fd200;
	add.s32 	%r178, %r178, 4;
$L__BB0_51:
	and.b32  	%r166, %r29, 3;
	setp.eq.s32 	%p39, %r166, 0;
	@%p39 bra 	$L__BB0_56;
	xor.b16  	%rs21, %rs26, 3;
	cvt.u16.u32 	%rs22, %r80;
	add.s16 	%rs5, %rs21, %rs22;
	and.b16  	%rs23, %rs5, 3;
	setp.eq.s16 	%p40, %rs23, 1;
	@%p40 bra 	$L__BB0_54;
	mul.lo.s32 	%r167, %r178, %r80;
	mul.wide.u32 	%rd159, %r167, 8;
	add.s64 	%rd160, %rd2, %rd159;
	ld.global.f64 	%fd201, [%rd160];
	add.s64 	%rd161, %rd3, %rd159;
	st.global.f64 	[%rd161], %fd201;
	ld.global.f64 	%fd202, [%rd6];
	div.rn.f64 	%fd203, %fd201, %fd202;
	st.global.f64 	[%rd161], %fd203;
	add.s32 	%r168, %r167, %r80;
	mul.wide.u32 	%rd162, %r168, 8;
	add.s64 	%rd163, %rd2, %rd162;
	ld.global.f64 	%fd204, [%rd163];
	add.s64 	%rd164, %rd3, %rd162;
	st.global.f64 	[%rd164], %fd204;
	ld.global.f64 	%fd205, [%rd6];
	div.rn.f64 	%fd206, %fd204, %fd205;
	st.global.f64 	[%rd164], %fd206;
	add.s32 	%r178, %r178, 2;
$L__BB0_54:
	and.b16  	%rs24, %rs5, 1;
	setp.eq.b16 	%p41, %rs24, 1;
	not.pred 	%p42, %p41;
	@%p42 bra 	$L__BB0_56;
	mul.lo.s32 	%r169, %r178, %r80;
	mul.wide.u32 	%rd165, %r169, 8;
	add.s64 	%rd166, %rd2, %rd165;
	ld.global.f64 	%fd207, [%rd166];
	add.s64 	%rd167, %rd3, %rd165;
	st.global.f64 	[%rd167], %fd207;
	ld.global.f64 	%fd208, [%rd6];
	div.rn.f64 	%fd209, %fd207, %fd208;
	st.global.f64 	[%rd167], %fd209;
$L__BB0_56:
	add.s32 	%r170, %r13, %r171;
	mul.wide.u32 	%rd168, %r170, 8;
	add.s64 	%rd169, %rd3, %rd168;
	mov.b64 	%rd170, 4607182418800017408;
	st.global.u64 	[%rd169], %rd170;
$L__BB0_57:
	bar.sync 	0;
	add.s32 	%r171, %r171, 1;
	setp.ne.s32 	%p43, %r171, %r80;
	add.s16 	%rs27, %rs27, 1;
	add.s16 	%rs26, %rs26, 1;
	add.s16 	%rs25, %rs25, 1;
	@%p43 bra 	$L__BB0_2;
$L__BB0_58:
	ret;

}
	// .globl	_Z18CalculatingYKernelPdS_S_i
.visible .entry _Z18CalculatingYKernelPdS_S_i(
	.param .u64 .ptr .align 1 _Z18CalculatingYKernelPdS_S_i_param_0,
	.param .u64 .ptr .align 1 _Z18CalculatingYKernelPdS_S_i_param_1,
	.param .u64 .ptr .align 1 _Z18CalculatingYKernelPdS_S_i_param_2,
	.param .u32 _Z18CalculatingYKernelPdS_S_i_param_3
)
{
	.reg .pred 	%p<15>;
	.reg .b16 	%rs<9>;
	.reg .b32 	%r<38>;
	.reg .b64 	%rd<47>;
	.reg .b64 	%fd<134>;

	ld.param.u64 	%rd16, [_Z18CalculatingYKernelPdS_S_i_param_0];
	ld.param.u64 	%rd15, [_Z18CalculatingYKernelPdS_S_i_param_1];
	ld.param.u64 	%rd17, [_Z18CalculatingYKernelPdS_S_i_param_2];
	ld.param.u32 	%r15, [_Z18CalculatingYKernelPdS_S_i_param_3];
	cvta.to.global.u64 	%rd1, %rd16;
	cvta.to.global.u64 	%rd2, %rd17;
	mov.u32 	%r16, %tid.x;
	mov.u32 	%r17, %ctaid.x;
	mov.u32 	%r18, %ntid.x;
	mad.lo.s32 	%r19, %r17, %r18, %r16;
	setp.ge.s32 	%p1, %r19, %r15;
	setp.lt.s32 	%p2, %r15, 1;
	or.pred  	%p3, %p1, %p2;
	@%p3 bra 	$L__BB1_17;
	add.s64 	%rd3, %rd1, 64;
	add.s64 	%rd4, %rd2, 64;
	cvta.to.global.u64 	%rd5, %rd15;
	mov.b32 	%r33, 0;
	mov.b16 	%rs7, 0;
	mov.u16 	%rs8, %rs7;
$L__BB1_2:
	mul.wide.u32 	%rd18, %r33, 8;
	add.s64 	%rd19, %rd5, %rd18;
	ld.global.f64 	%fd131, [%rd19];
	add.s64 	%rd6, %rd2, %rd18;
	st.global.f64 	[%rd6], %fd131;
	setp.eq.s32 	%p4, %r33, 0;
	@%p4 bra 	$L__BB1_16;
	mul.lo.s32 	%r2, %r33, %r15;
	setp.lt.u32 	%p5, %r33, 16;
	mov.b32 	%r36, 0;
	@%p5 bra 	$L__BB1_6;
	and.b32  	%r36, %r33, 2147483632;
	and.b32  	%r22, %r33, -16;
	neg.s32 	%r34, %r22;
	mul.wide.u32 	%rd20, %r2, 8;
	add.s64 	%rd46, %rd3, %rd20;
	mov.u64 	%rd45, %rd4;
$L__BB1_5:
	.pragma "nounroll";
	ld.global.f64 	%fd11, [%rd46+-64];
	ld.global.f64 	%fd12, [%rd45+-64];
	mul.f64 	%fd13, %fd11, %fd12;
	sub.f64 	%fd14, %fd131, %fd13;
	st.global.f64 	[%rd6], %fd14;
	ld.global.f64 	%fd15, [%rd46+-56];
	ld.global.f64 	%fd16, [%rd45+-56];
	mul.f64 	%fd17, %fd15, %fd16;
	sub.f64 	%fd18, %fd14, %fd17;
	st.global.f64 	[%rd6], %fd18;
	ld.global.f64 	%fd19, [%rd46+-48];
	ld.global.f64 	%fd20, [%rd45+-48];
	mul.f64 	%fd21, %fd19, %fd20;
	sub.f64 	%fd22, %fd18, %fd21;
	st.global.f64 	[%rd6], %fd22;
	ld.global.f64 	%fd23, [%rd46+-40];
	ld.global.f64 	%fd24, [%rd45+-40];
	mul.f64 	%fd25, %fd23, %fd24;
	sub.f64 	%fd26, %fd22, %fd25;
	st.global.f64 	[%rd6], %fd26;
	ld.global.f64 	%fd27, [%rd46+-32];
	ld.global.f64 	%fd28, [%rd45+-32];
	mul.f64 	%fd29, %fd27, %fd28;
	sub.f64 	%fd30, %fd26, %fd29;
	st.global.f64 	[%rd6], %fd30;
	ld.global.f64 	%fd31, [%rd46+-24];
	ld.global.f64 	%fd32, [%rd45+-24];
	mul.f64 	%fd33, %fd31, %fd32;
	sub.f64 	%fd34, %fd30, %fd33;
	st.global.f64 	[%rd6], %fd34;
	ld.global.f64 	%fd35, [%rd46+-16];
	ld.global.f64 	%fd36, [%rd45+-16];
	mul.f64 	%fd37, %fd35, %fd36;
	sub.f64 	%fd38, %fd34, %fd37;
	st.global.f64 	[%rd6], %fd38;
	ld.global.f64 	%fd39, [%rd46+-8];
	ld.global.f64 	%fd40, [%rd45+-8];
	mul.f64 	%fd41, %fd39, %fd40;
	sub.f64 	%fd42, %fd38, %fd41;
	st.global.f64 	[%rd6], %fd42;
	ld.global.f64 	%fd43, [%rd46];
	ld.global.f64 	%fd44, [%rd45];
	mul.f64 	%fd45, %fd43, %fd44;
	sub.f64 	%fd46, %fd42, %fd45;
	st.global.f64 	[%rd6], %fd46;
	ld.global.f64 	%fd47, [%rd46+8];
	ld.global.f64 	%fd48, [%rd45+8];
	mul.f64 	%fd49, %fd47, %fd48;
	sub.f64 	%fd50, %fd46, %fd49;
	st.global.f64 	[%rd6], %fd50;
	ld.global.f64 	%fd51, [%rd46+16];
	ld.global.f64 	%fd52, [%rd45+16];
	mul.f64 	%fd53, %fd51, %fd52;
	sub.f64 	%fd54, %fd50, %fd53;
	st.global.f64 	[%rd6], %fd54;
	ld.global.f64 	%fd55, [%rd46+24];
	ld.global.f64 	%fd56, [%rd45+24];
	mul.f64 	%fd57, %fd55, %fd56;
	sub.f64 	%fd58, %fd54, %fd57;
	st.global.f64 	[%rd6], %fd58;
	ld.global.f64 	%fd59, [%rd46+32];
	ld.global.f64 	%fd60, [%rd45+32];
	mul.f64 	%fd61, %fd59, %fd60;
	sub.f64 	%fd62, %fd58, %fd61;
	st.global.f64 	[%rd6], %fd62;
	ld.global.f64 	%fd63, [%rd46+40];
	ld.global.f64 	%fd64, [%rd45+40];
	mul.f64 	%fd65, %fd63, %fd64;
	sub.f64 	%fd66, %fd62, %fd65;
	st.global.f64 	[%rd6], %fd66;
	ld.global.f64 	%fd67, [%rd46+48];
	ld.global.f64 	%fd68, [%rd45+48];
	mul.f64 	%fd69, %fd67, %fd68;
	sub.f64 	%fd70, %fd66, %fd69;
	st.global.f64 	[%rd6], %fd70;
	ld.global.f64 	%fd71, [%rd46+56];
	ld.global.f64 	%fd72, [%rd45+56];
	mul.f64 	%fd73, %fd71, %fd72;
	sub.f64 	%fd131, %fd70, %fd73;
	st.global.f64 	[%rd6], %fd131;
	add.s32 	%r34, %r34, 16;
	add.s64 	%rd46, %rd46, 128;
	add.s64 	%rd45, %rd45, 128;
	setp.ne.s32 	%p6, %r34, 0;
	@%p6 bra 	$L__BB1_5;
$L__BB1_6:
	and.b32  	%r23, %r33, 15;
	setp.eq.s32 	%p7, %r23, 0;
	@%p7 bra 	$L__BB1_16;
	cvt.u32.u16 	%r24, %rs8;
	and.b32  	%r8, %r24, 15;
	add.s32 	%r25, %r8, -1;
	setp.lt.u32 	%p8, %r25, 7;
	@%p8 bra 	$L__BB1_9;
	add.s32 	%r26, %r36, %r2;
	mul.wide.u32 	%rd21, %r26, 8;
	add.s64 	%rd22, %rd1, %rd21;
	ld.global.f64 	%fd74, [%rd22];
	cvt.u64.u32 	%rd23, %r36;
	mul.wide.u32 	%rd24, %r36, 8;
	add.s64 	%rd25, %rd2, %rd24;
	ld.global.f64 	%fd75, [%rd25];
	mul.f64 	%fd76, %fd74, %fd75;
	sub.f64 	%fd77, %fd131, %fd76;
	st.global.f64 	[%rd6], %fd77;
	cvt.u64.u32 	%rd26, %r2;
	add.s64 	%rd27, %rd23, %rd26;
	shl.b64 	%rd28, %rd27, 3;
	add.s64 	%rd29, %rd1, %rd28;
	ld.global.f64 	%fd78, [%rd29+8];
	ld.global.f64 	%fd79, [%rd25+8];
	mul.f64 	%fd80, %fd78, %fd79;
	sub.f64 	%fd81, %fd77, %fd80;
	st.global.f64 	[%rd6], %fd81;
	ld.global.f64 	%fd82, [%rd29+16];
	ld.global.f64 	%fd83, [%rd25+16];
	mul.f64 	%fd84, %fd82, %fd83;
	sub.f64 	%fd85, %fd81, %fd84;
	st.global.f64 	[%rd6], %fd85;
	ld.global.f64 	%fd86, [%rd29+24];
	ld.global.f64 	%fd87, [%rd25+24];
	mul.f64 	%fd88, %fd86, %fd87;
	sub.f64 	%fd89, %fd85, %fd88;
	st.global.f64 	[%rd6], %fd89;
	ld.global.f64 	%fd90, [%rd29+32];
	ld.global.f64 	%fd91, [%rd25+32];
	mul.f64 	%fd92, %fd90, %fd91;
	sub.f64 	%fd93, %fd89, %fd92;
	st.global.f64 	[%rd6], %fd93;
	ld.global.f64 	%fd94, [%rd29+40];
	ld.global.f64 	%fd95, [%rd25+40];
	mul.f64 	%fd96, %fd94, %fd95;
	sub.f64 	%fd97, %fd93, %fd96;
	st.global.f64 	[%rd6], %fd97;
	ld.global.f64 	%fd98, [%rd29+48];
	ld.global.f64 	%fd99, [%rd25+48];
	mul.f64 	%fd100, %fd98, %fd99;
	sub.f64 	%fd101, %fd97, %fd100;
	st.global.f64 	[%rd6], %fd101;
	ld.global.f64 	%fd102, [%rd29+56];
	ld.global.f64 	%fd103, [%rd25+56];
	mul.f64 	%fd104, %fd102, %fd103;
	sub.f64 	%fd131, %fd101, %fd104;
	st.global.f64 	[%rd6], %fd131;
	add.s32 	%r36, %r36, 8;
$L__BB1_9:
	and.b32  	%r27, %r8, 7;
	setp.eq.s32 	%p9, %r27, 0;
	@%p9 bra 	$L__BB1_16;
	cvt.u32.u16 	%r28, %rs7;
	and.b32  	%r29, %r28, 7;
	and.b32  	%r11, %r28, 3;
	add.s32 	%r30, %r29, -1;
	setp.lt.u32 	%p10, %r30, 3;
	@%p10 bra 	$L__BB1_12;
	add.s32 	%r31, %r36, %r2;
	mul.wide.u32 	%rd30, %r31, 8;
	add.s64 	%rd31, %rd1, %rd30;
	ld.global.f64 	%fd105, [%rd31];
	cvt.u64.u32 	%rd32, %r36;
	mul.wide.u32 	%rd33, %r36, 8;
	add.s64 	%rd34, %rd2, %rd33;
	ld.global.f64 	%fd106, [%rd34];
	mul.f64 	%fd107, %fd105, %fd106;
	sub.f64 	%fd108, %fd131, %fd107;
	st.global.f64 	[%rd6], %fd108;
	cvt.u64.u32 	%rd35, %r2;
	add.s64 	%rd36, %rd32, %rd35;
	shl.b64 	%rd37, %rd36, 3;
	add.s64 	%rd38, %rd1, %rd37;
	ld.global.f64 	%fd109, [%rd38+8];
	ld.global.f64 	%fd110, [%rd34+8];
	mul.f64 	%fd111, %fd109, %fd110;
	sub.f64 	%fd112, %fd108, %fd111;
	st.global.f64 	[%rd6], %fd112;
	ld.global.f64 	%fd113, [%rd38+16];
	ld.global.f64 	%fd114, [%rd34+16];
	mul.f64 	%fd115, %fd113, %fd114;
	sub.f64 	%fd116, %fd112, %fd115;
	st.global.f64 	[%rd6], %fd116;
	ld.global.f64 	%fd117, [%rd38+24];
	ld.global.f64 	%fd118, [%rd34+24];
	mul.f64 	%fd119, %fd117, %fd118;
	sub.f64 	%fd131, %fd116, %fd119;
	st.global.f64 	[%rd6], %fd131;
	add.s32 	%r36, %r36, 4;
$L__BB1_12:
	setp.eq.s32 	%p11, %r11, 0;
	@%p11 bra 	$L__BB1_16;
	add.s32 	%r32, %r36, %r2;
	mul.wide.u32 	%rd39, %r32, 8;
	add.s64 	%rd40, %rd1, %rd39;
	ld.global.f64 	%fd120, [%rd40];
	cvt.u64.u32 	%rd12, %r36;
	mul.wide.u32 	%rd41, %r36, 8;
	add.s64 	%rd13, %rd2, %rd41;
	ld.global.f64 	%fd121, [%rd13];
	mul.f64 	%fd122, %fd120, %fd121;
	sub.f64 	%fd9, %fd131, %fd122;
	st.global.f64 	[%rd6], %fd9;
	setp.eq.s32 	%p12, %r11, 1;
	@%p12 bra 	$L__BB1_16;
	cvt.u64.u32 	%rd42, %r2;
	add.s64 	%rd43, %rd12, %rd42;
	shl.b64 	%rd44, %rd43, 3;
	add.s64 	%rd14, %rd1, %rd44;
	ld.global.f64 	%fd123, [%rd14+8];
	ld.global.f64 	%fd124, [%rd13+8];
	mul.f64 	%fd125, %fd123, %fd124;
	sub.f64 	%fd10, %fd9, %fd125;
	st.global.f64 	[%rd6], %fd10;
	setp.eq.s32 	%p13, %r11, 2;
	@%p13 bra 	$L__BB1_16;
	ld.global.f64 	%fd126, [%rd14+16];
	ld.global.f64 	%fd127, [%rd13+16];
	mul.f64 	%fd128, %fd126, %fd127;
	sub.f64 	%fd129, %fd10, %fd128;
	st.global.f64 	[%rd6], %fd129;
$L__BB1_16:
	add.s32 	%r33, %r33, 1;
	setp.ne.s32 	%p14, %r33, %r15;
	add.s16 	%rs8, %rs8, 1;
	add.s16 	%rs7, %rs7, 1;
	@%p14 bra 	$L__BB1_2;
$L__BB1_17:
	ret;

}
	// .globl	_Z16CalculateXKernelPdS_S_i
.visible .entry _Z16CalculateXKernelPdS_S_i(
	.param .u64 .ptr .align 1 _Z16CalculateXKernelPdS_S_i_param_0,
	.param .u64 .ptr .align 1 _Z16CalculateXKernelPdS_S_i_param_1,
	.param .u64 .ptr .align 1 _Z16CalculateXKernelPdS_S_i_param_2,
	.param .u32 _Z16CalculateXKernelPdS_S_i_param_3
)
{
	.reg .pred 	%p<15>;
	.reg .b16 	%rs<9>;
	.reg .b32 	%r<48>;
	.reg .b64 	%rd<36>;
	.reg .b64 	%fd<138>;

	ld.param.u64 	%rd12, [_Z16CalculateXKernelPdS_S_i_param_0];
	ld.param.u64 	%rd11, [_Z16CalculateXKernelPdS_S_i_param_1];
	ld.param.u64 	%rd13, [_Z16CalculateXKernelPdS_S_i_param_2];
	ld.param.u32 	%r21, [_Z16CalculateXKernelPdS_S_i_param_3];
	cvta.to.global.u64 	%rd1, %rd12;
	cvta.to.global.u64 	%rd2, %rd13;
	mov.u32 	%r22, %tid.x;
	mov.u32 	%r23, %ctaid.x;
	mov.u32 	%r24, %ntid.x;
	mad.lo.s32 	%r25, %r23, %r24, %r22;
	setp.ge.s32 	%p1, %r25, %r21;
	setp.lt.s32 	%p2, %r21, 1;
	or.pred  	%p3, %p1, %p2;
	@%p3 bra 	$L__BB2_17;
	add.s64 	%rd3, %rd1, 64;
	cvta.to.global.u64 	%rd4, %rd11;
	mov.b32 	%r40, 0;
	mov.b16 	%rs7, 0;
	mov.u16 	%rs8, %rs7;
	mov.u32 	%r41, %r21;
$L__BB2_2:
	mov.u32 	%r2, %r41;
	add.s32 	%r41, %r2, -1;
	mul.wide.u32 	%rd14, %r41, 8;
	add.s64 	%rd15, %rd4, %rd14;
	ld.global.f64 	%fd137, [%rd15];
	add.s64 	%rd5, %rd2, %rd14;
	st.global.f64 	[%rd5], %fd137;
	setp.ge.s32 	%p4, %r2, %r21;
	@%p4 bra 	$L__BB2_16;
	add.s32 	%r27, %r40, -1;
	mul.lo.s32 	%r4, %r41, %r21;
	setp.lt.u32 	%p5, %r27, 15;
	mov.u32 	%r45, %r2;
	@%p5 bra 	$L__BB2_6;
	and.b32  	%r28, %r40, -16;
	neg.s32 	%r43, %r28;
	add.s32 	%r42, %r2, %r4;
	mul.wide.u32 	%rd16, %r2, 8;
	add.s64 	%rd17, %rd2, %rd16;
	add.s64 	%rd35, %rd17, 64;
	mov.u32 	%r45, %r2;
$L__BB2_5:
	.pragma "nounroll";
	mul.wide.s32 	%rd18, %r42, 8;
	add.s64 	%rd19, %rd3, %rd18;
	ld.global.f64 	%fd13, [%rd19+-64];
	ld.global.f64 	%fd14, [%rd35+-64];
	mul.f64 	%fd15, %fd13, %fd14;
	sub.f64 	%fd16, %fd137, %fd15;
	st.global.f64 	[%rd5], %fd16;
	ld.global.f64 	%fd17, [%rd19+-56];
	ld.global.f64 	%fd18, [%rd35+-56];
	mul.f64 	%fd19, %fd17, %fd18;
	sub.f64 	%fd20, %fd16, %fd19;
	st.global.f64 	[%rd5], %fd20;
	ld.global.f64 	%fd21, [%rd19+-48];
	ld.global.f64 	%fd22, [%rd35+-48];
	mul.f64 	%fd23, %fd21, %fd22;
	sub.f64 	%fd24, %fd20, %fd23;
	st.global.f64 	[%rd5], %fd24;
	ld.global.f64 	%fd25, [%rd19+-40];
	ld.global.f64 	%fd26, [%rd35+-40];
	mul.f64 	%fd27, %fd25, %fd26;
	sub.f64 	%fd28, %fd24, %fd27;
	st.global.f64 	[%rd5], %fd28;
	ld.global.f64 	%fd29, [%rd19+-32];
	ld.global.f64 	%fd30, [%rd35+-32];
	mul.f64 	%fd31, %fd29, %fd30;
	sub.f64 	%fd32, %fd28, %fd31;
	st.global.f64 	[%rd5], %fd32;
	ld.global.f64 	%fd33, [%rd19+-24];
	ld.global.f64 	%fd34, [%rd35+-24];
	mul.f64 	%fd35, %fd33, %fd34;
	sub.f64 	%fd36, %fd32, %fd35;
	st.global.f64 	[%rd5], %fd36;
	ld.global.f64 	%fd37, [%rd19+-16];
	ld.global.f64 	%fd38, [%rd35+-16];
	mul.f64 	%fd39, %fd37, %fd38;
	sub.f64 	%fd40, %fd36, %fd39;
	st.global.f64 	[%rd5], %fd40;
	ld.global.f64 	%fd41, [%rd19+-8];
	ld.global.f64 	%fd42, [%rd35+-8];
	mul.f64 	%fd43, %fd41, %fd42;
	sub.f64 	%fd44, %fd40, %fd43;
	st.global.f64 	[%rd5], %fd44;
	ld.global.f64 	%fd45, [%rd19];
	ld.global.f64 	%fd46, [%rd35];
	mul.f64 	%fd47, %fd45, %fd46;
	sub.f64 	%fd48, %fd44, %fd47;
	st.global.f64 	[%rd5], %fd48;
	ld.global.f64 	%fd49, [%rd19+8];
	ld.global.f64 	%fd50, [%rd35+8];
	mul.f64 	%fd51, %fd49, %fd50;
	sub.f64 	%fd52, %fd48, %fd51;
	st.global.f64 	[%rd5], %fd52;
	ld.global.f64 	%fd53, [%rd19+16];
	ld.global.f64 	%fd54, [%rd35+16];
	mul.f64 	%fd55, %fd53, %fd54;
	sub.f64 	%fd56, %fd52, %fd55;
	st.global.f64 	[%rd5], %fd56;
	ld.global.f64 	%fd57, [%rd19+24];
	ld.global.f64 	%fd58, [%rd35+24];
	mul.f64 	%fd59, %fd57, %fd58;
	sub.f64 	%fd60, %fd56, %fd59;
	st.global.f64 	[%rd5], %fd60;
	ld.global.f64 	%fd61, [%rd19+32];
	ld.global.f64 	%fd62, [%rd35+32];
	mul.f64 	%fd63, %fd61, %fd62;
	sub.f64 	%fd64, %fd60, %fd63;
	st.global.f64 	[%rd5], %fd64;
	ld.global.f64 	%fd65, [%rd19+40];
	ld.global.f64 	%fd66, [%rd35+40];
	mul.f64 	%fd67, %fd65, %fd66;
	sub.f64 	%fd68, %fd64, %fd67;
	st.global.f64 	[%rd5], %fd68;
	ld.global.f64 	%fd69, [%rd19+48];
	ld.global.f64 	%fd70, [%rd35+48];
	mul.f64 	%fd71, %fd69, %fd70;
	sub.f64 	%fd72, %fd68, %fd71;
	st.global.f64 	[%rd5], %fd72;
	ld.global.f64 	%fd73, [%rd19+56];
	ld.global.f64 	%fd74, [%rd35+56];
	mul.f64 	%fd75, %fd73, %fd74;
	sub.f64 	%fd137, %fd72, %fd75;
	st.global.f64 	[%rd5], %fd137;
	add.s32 	%r45, %r45, 16;
	add.s32 	%r43, %r43, 16;
	add.s32 	%r42, %r42, 16;
	add.s64 	%rd35, %rd35, 128;
	setp.ne.s32 	%p6, %r43, 0;
	@%p6 bra 	$L__BB2_5;
$L__BB2_6:
	and.b32  	%r29, %r40, 15;
	setp.eq.s32 	%p7, %r29, 0;
	@%p7 bra 	$L__BB2_16;
	cvt.u32.u16 	%r30, %rs8;
	and.b32  	%r14, %r30, 15;
	add.s32 	%r31, %r14, -1;
	setp.lt.u32 	%p8, %r31, 7;
	@%p8 bra 	$L__BB2_9;
	add.s32 	%r32, %r45, %r4;
	mul.wide.s32 	%rd20, %r32, 8;
	add.s64 	%rd21, %rd1, %rd20;
	ld.global.f64 	%fd76, [%rd21];
	mul.wide.u32 	%rd22, %r45, 8;
	add.s64 	%rd23, %rd2, %rd22;
	ld.global.f64 	%fd77, [%rd23];
	mul.f64 	%fd78, %fd76, %fd77;
	sub.f64 	%fd79, %fd137, %fd78;
	st.global.f64 	[%rd5], %fd79;
	ld.global.f64 	%fd80, [%rd21+8];
	ld.global.f64 	%fd81, [%rd23+8];
	mul.f64 	%fd82, %fd80, %fd81;
	sub.f64 	%fd83, %fd79, %fd82;
	st.global.f64 	[%rd5], %fd83;
	ld.global.f64 	%fd84, [%rd21+16];
	ld.global.f64 	%fd85, [%rd23+16];
	mul.f64 	%fd86, %fd84, %fd85;
	sub.f64 	%fd87, %fd83, %fd86;
	st.global.f64 	[%rd5], %fd87;
	ld.global.f64 	%fd88, [%rd21+24];
	ld.global.f64 	%fd89, [%rd23+24];
	mul.f64 	%fd90, %fd88, %fd89;
	sub.f64 	%fd91, %fd87, %fd90;
	st.global.f64 	[%rd5], %fd91;
	ld.global.f64 	%fd92, [%rd21+32];
	ld.global.f64 	%fd93, [%rd23+32];
	mul.f64 	%fd94, %fd92, %fd93;
	sub.f64 	%fd95, %fd91, %fd94;
	st.global.f64 	[%rd5], %fd95;
	ld.global.f64 	%fd96, [%rd21+40];
	ld.global.f64 	%fd97, [%rd23+40];
	mul.f64 	%fd98, %fd96, %fd97;
	sub.f64 	%fd99, %fd95, %fd98;
	st.global.f64 	[%rd5], %fd99;
	ld.global.f64 	%fd100, [%rd21+48];
	ld.global.f64 	%fd101, [%rd23+48];
	mul.f64 	%fd102, %fd100, %fd101;
	sub.f64 	%fd103, %fd99, %fd102;
	st.global.f64 	[%rd5], %fd103;
	ld.global.f64 	%fd104, [%rd21+56];
	ld.global.f64 	%fd105, [%rd23+56];
	mul.f64 	%fd106, %fd104, %fd105;
	sub.f64 	%fd137, %fd103, %fd106;
	st.global.f64 	[%rd5], %fd137;
	add.s32 	%r45, %r45, 8;
$L__BB2_9:
	and.b32  	%r33, %r14, 7;
	setp.eq.s32 	%p9, %r33, 0;
	@%p9 bra 	$L__BB2_16;
	cvt.u32.u16 	%r34, %rs7;
	and.b32  	%r35, %r34, 7;
	and.b32  	%r17, %r34, 3;
	add.s32 	%r36, %r35, -1;
	setp.lt.u32 	%p10, %r36, 3;
	@%p10 bra 	$L__BB2_12;
	add.s32 	%r37, %r45, %r4;
	mul.wide.s32 	%rd24, %r37, 8;
	add.s64 	%rd25, %rd1, %rd24;
	ld.global.f64 	%fd107, [%rd25];
	mul.wide.u32 	%rd26, %r45, 8;
	add.s64 	%rd27, %rd2, %rd26;
	ld.global.f64 	%fd108, [%rd27];
	mul.f64 	%fd109, %fd107, %fd108;
	sub.f64 	%fd110, %fd137, %fd109;
	st.global.f64 	[%rd5], %fd110;
	ld.global.f64 	%fd111, [%rd25+8];
	ld.global.f64 	%fd112, [%rd27+8];
	mul.f64 	%fd113, %fd111, %fd112;
	sub.f64 	%fd114, %fd110, %fd113;
	st.global.f64 	[%rd5], %fd114;
	ld.global.f64 	%fd115, [%rd25+16];
	ld.global.f64 	%fd116, [%rd27+16];
	mul.f64 	%fd117, %fd115, %fd116;
	sub.f64 	%fd118, %fd114, %fd117;
	st.global.f64 	[%rd5], %fd118;
	ld.global.f64 	%fd119, [%rd25+24];
	ld.global.f64 	%fd120, [%rd27+24];
	mul.f64 	%fd121, %fd119, %fd120;
	sub.f64 	%fd137, %fd118, %fd121;
	st.global.f64 	[%rd5], %fd137;
	add.s32 	%r45, %r45, 4;
$L__BB2_12:
	setp.eq.s32 	%p11, %r17, 0;
	@%p11 bra 	$L__BB2_16;
	add.s32 	%r38, %r45, %r4;
	mul.wide.s32 	%rd28, %r38, 8;
	add.s64 	%rd9, %rd1, %rd28;
	ld.global.f64 	%fd122, [%rd9];
	mul.wide.u32 	%rd29, %r45, 8;
	add.s64 	%rd10, %rd2, %rd29;
	ld.global.f64 	%fd123, [%rd10];
	mul.f64 	%fd124, %fd122, %fd123;
	sub.f64 	%fd137, %fd137, %fd124;
	st.global.f64 	[%rd5], %fd137;
	setp.eq.s32 	%p12, %r17, 1;
	@%p12 bra 	$L__BB2_16;
	ld.global.f64 	%fd125, [%rd9+8];
	ld.global.f64 	%fd126, [%rd10+8];
	mul.f64 	%fd127, %fd125, %fd126;
	sub.f64 	%fd137, %fd137, %fd127;
	st.global.f64 	[%rd5], %fd137;
	setp.eq.s32 	%p13, %r17, 2;
	@%p13 bra 	$L__BB2_16;
	ld.global.f64 	%fd128, [%rd9+16];
	ld.global.f64 	%fd129, [%rd10+16];
	mul.f64 	%fd130, %fd128, %fd129;
	sub.f64 	%fd137, %fd137, %fd130;
	st.global.f64 	[%rd5], %fd137;
$L__BB2_16:
	mul.lo.s32 	%r39, %r41, %r21;
	cvt.s64.s32 	%rd30, %r39;
	cvt.s64.s32 	%rd31, %r2;
	add.s64 	%rd32, %rd30, %rd31;
	shl.b64 	%rd33, %rd32, 3;
	add.s64 	%rd34, %rd1, %rd33;
	ld.global.f64 	%fd131, [%rd34+-8];
	div.rn.f64 	%fd132, %fd137, %fd131;
	st.global.f64 	[%rd5], %fd132;
	setp.gt.u32 	%p14, %r2, 1;
	add.s32 	%r40, %r40, 1;
	add.s16 	%rs8, %rs8, 1;
	add.s16 	%rs7, %rs7, 1;
	@%p14 bra 	$L__BB2_2;
$L__BB2_17:
	ret;

}


// ===== COMPILED SASS (sm_100) =====

	.target	sm_100

	.elftype	@"ET_EXEC"


//--------------------- .note.nv.tkinfo           --------------------------
	.section	.note.nv.tkinfo,"",@"SHT_NOTE"
	.sectionflags	@"SHF_NOTE_NV_TKINFO"
	.tkinfo
        /*0018*/ 	.word	0x00000002
        /*0030*/ 	.string	""
        /*0030*/ 	.string	"ptxas"
        /*0030*/ 	.string	"Cuda compilation tools, release 13.0, V13.0.88"
        /*0030*/ 	.string	"Build cuda_13.0.r13.0/compiler.36424714_0"
        /*0030*/ 	.string	"-arch sm_100 -m 64 "



//--------------------- .note.nv.cuinfo           --------------------------
	.section	.note.nv.cuinfo,"",@"SHT_NOTE"
	.sectionflags	@"SHF_NOTE_NV_CUINFO"
        /*0018*/ 	.short	0x0002
        /*001a*/ 	.short	0x0064
        /*001c*/ 	.short	0x0082
	.zero		2


//--------------------- .nv.info                  --------------------------
	.section	.nv.info,"",@"SHT_CUDA_INFO"
	.align	4


	//----- nvinfo : EIATTR_REGCOUNT
	.align		4
        /*0000*/ 	.byte	0x04, 0x2f
        /*0002*/ 	.short	(.L_1 - .L_0)
	.align		4
.L_0:
        /*0004*/ 	.word	index@(_Z21luDecompositionKernelPdS_S_i)
        /*0008*/ 	.word	0x00000028


	//----- nvinfo : EIATTR_FRAME_SIZE
	.align		4
.L_1:
        /*000c*/ 	.byte	0x04, 0x11
        /*000e*/ 	.short	(.L_3 - .L_2)
	.align		4
.L_2:
        /*0010*/ 	.word	index@($__internal_1_$__cuda_sm20_div_rn_f64_full)
        /*0014*/ 	.word	0x00000000


	//----- nvinfo : EIATTR_FRAME_SIZE
	.align		4
.L_3:
        /*0018*/ 	.byte	0x04, 0x11
        /*001a*/ 	.short	(.L_5 - .L_4)
	.align		4
.L_4:
        /*001c*/ 	.word	index@(_Z21luDecompositionKernelPdS_S_i)
        /*0020*/ 	.word	0x00000000


	//----- nvinfo : EIATTR_REGCOUNT
	.align		4
.L_5:
        /*0024*/ 	.byte	0x04, 0x2f
        /*0026*/ 	.short	(.L_7 - .L_6)
	.align		4
.L_6:
        /*0028*/ 	.word	index@(_Z18CalculatingYKernelPdS_S_i)
        /*002c*/ 	.word	0x0000001c


	//----- nvinfo : EIATTR_FRAME_SIZE
	.align		4
.L_7:
        /*0030*/ 	.byte	0x04, 0x11
        /*0032*/ 	.short	(.L_9 - .L_8)
	.align		4
.L_8:
        /*0034*/ 	.word	index@(_Z18CalculatingYKernelPdS_S_i)
        /*0038*/ 	.word	0x00000000


	//----- nvinfo : EIATTR_REGCOUNT
	.align		4
.L_9:
        /*003c*/ 	.byte	0x04, 0x2f
        /*003e*/ 	.short	(.L_11 - .L_10)
	.align		4
.L_10:
        /*0040*/ 	.word	index@(_Z16CalculateXKernelPdS_S_i)
        /*0044*/ 	.word	0x0000001e


	//----- nvinfo : EIATTR_FRAME_SIZE
	.align		4
.L_11:
        /*0048*/ 	.byte	0x04, 0x11
        /*004a*/ 	.short	(.L_13 - .L_12)
	.align		4
.L_12:
        /*004c*/ 	.word	index@($__internal_0_$__cuda_sm20_div_rn_f64_full)
        /*0050*/ 	.word	0x00000000


	//----- nvinfo : EIATTR_FRAME_SIZE
	.align		4
.L_13:
        /*0054*/ 	.byte	0x04, 0x11
        /*0056*/ 	.short	(.L_15 - .L_14)
	.align		4
.L_14:
        /*0058*/ 	.word	index@(_Z16CalculateXKernelPdS_S_i)
        /*005c*/ 	.word	0x00000000


	//----- nvinfo : EIATTR_MIN_STACK_SIZE
	.align		4
.L_15:
        /*0060*/ 	.byte	0x04, 0x12
        /*0062*/ 	.short	(.L_17 - .L_16)
	.align		4
.L_16:
        /*0064*/ 	.word	index@(_Z16CalculateXKernelPdS_S_i)
        /*0068*/ 	.word	0x00000000


	//----- nvinfo : EIATTR_MIN_STACK_SIZE
	.align		4
.L_17:
        /*006c*/ 	.byte	0x04, 0x12
        /*006e*/ 	.short	(.L_19 - .L_18)
	.align		4
.L_18:
        /*0070*/ 	.word	index@(_Z18CalculatingYKernelPdS_S_i)
        /*0074*/ 	.word	0x00000000


	//----- nvinfo : EIATTR_MIN_STACK_SIZE
	.align		4
.L_19:
        /*0078*/ 	.byte	0x04, 0x12
        /*007a*/ 	.short	(.L_21 - .L_20)
	.align		4
.L_20:
        /*007c*/ 	.word	index@(_Z21luDecompositionKernelPdS_S_i)
        /*0080*/ 	.word	0x00000000
.L_21:


//--------------------- .nv.compat                --------------------------
	.section	.nv.compat,"",@"SHT_CUDA_COMPAT_INFO"
	.align	4
        /*0000*/ 	.byte	0x02, 0x09, 0x00, 0x00, 0x02, 0x02, 0x01, 0x00, 0x02, 0x05, 0x05, 0x00, 0x03, 0x07, 0x01, 0x01
        /*0010*/ 	.byte	0x02, 0x03, 0x00, 0x00, 0x02, 0x06, 0x01, 0x00, 0x04, 0x0b, 0x08, 0x00, 0x01, 0x00, 0x00, 0x00
        /*0020*/ 	.byte	0x00, 0x00, 0x00, 0x00


//--------------------- .nv.info._Z16CalculateXKernelPdS_S_i --------------------------
	.section	.nv.info._Z16CalculateXKernelPdS_S_i,"",@"SHT_CUDA_INFO"
	.sectionflags	@""
	.align	4


	//----- nvinfo : EIATTR_CUDA_API_VERSION
	.align		4
        /*0000*/ 	.byte	0x04, 0x37
        /*0002*/ 	.short	(.L_23 - .L_22)
.L_22:
        /*0004*/ 	.word	0x00000082


	//----- nvinfo : EIATTR_KPARAM_INFO
	.align		4
.L_23:
        /*0008*/ 	.byte	0x04, 0x17
        /*000a*/ 	.short	(.L_25 - .L_24)
.L_24:
        /*000c*/ 	.word	0x00000000
        /*0010*/ 	.short	0x0003
        /*0012*/ 	.short	0x0018
        /*0014*/ 	.byte	0x00, 0xf0, 0x11, 0x00


	//----- nvinfo : EIATTR_KPARAM_INFO
	.align		4
.L_25:
        /*0018*/ 	.byte	0x04, 0x17
        /*001a*/ 	.short	(.L_27 - .L_26)
.L_26:
        /*001c*/ 	.word	0x00000000
        /*0020*/ 	.short	0x0002
        /*0022*/ 	.short	0x0010
        /*0024*/ 	.byte	0x00, 0xf5, 0x21, 0x00


	//----- nvinfo : EIATTR_KPARAM_INFO
	.align		4
.L_27:
        /*0028*/ 	.byte	0x04, 0x17
        /*002a*/ 	.short	(.L_29 - .L_28)
.L_28:
        /*002c*/ 	.word	0x00000000
        /*0030*/ 	.short	0x0001
        /*0032*/ 	.short	0x0008
        /*0034*/ 	.byte	0x00, 0xf5, 0x21, 0x00


	//----- nvinfo : EIATTR_KPARAM_INFO
	.align		4
.L_29:
        /*0038*/ 	.byte	0x04, 0x17
        /*003a*/ 	.short	(.L_31 - .L_30)
.L_30:
        /*003c*/ 	.word	0x00000000
        /*0040*/ 	.short	0x0000
        /*0042*/ 	.short	0x0000
        /*0044*/ 	.byte	0x00, 0xf5, 0x21, 0x00


	//----- nvinfo : EIATTR_SPARSE_MMA_MASK
	.align		4
.L_31:
        /*0048*/ 	.byte	0x03, 0x50
        /*004a*/ 	.short	0x0000


	//----- nvinfo : EIATTR_MAXREG_COUNT
	.align		4
        /*004c*/ 	.byte	0x03, 0x1b
        /*004e*/ 	.short	0x00ff


	//----- nvinfo : EIATTR_MERCURY_ISA_VERSION
	.align		4
        /*0050*/ 	.byte	0x03, 0x5f
        /*0052*/ 	.short	0x0101


	//----- nvinfo : EIATTR_VRC_CTA_INIT_COUNT
	.align		4
        /*0054*/ 	.byte	0x02, 0x4a
	.zero		1
	.zero		1


	//----- nvinfo : EIATTR_EXIT_INSTR_OFFSETS
	.align		4
        /*0058*/ 	.byte	0x04, 0x1c
        /*005a*/ 	.short	(.L_33 - .L_32)


	//   ....[0]....
.L_32:
        /*005c*/ 	.word	0x00000080


	//   ....[1]....
        /*0060*/ 	.word	0x00000f40


	//----- nvinfo : EIATTR_CRS_STACK_SIZE
	.align		4
.L_33:
        /*0064*/ 	.byte	0x04, 0x1e
        /*0066*/ 	.short	(.L_35 - .L_34)
.L_34:
        /*0068*/ 	.word	0x00000000


	//----- nvinfo : EIATTR_CBANK_PARAM_SIZE
	.align		4
.L_35:
        /*006c*/ 	.byte	0x03, 0x19
        /*006e*/ 	.short	0x001c


	//----- nvinfo : EIATTR_PARAM_CBANK
	.align		4
        /*0070*/ 	.byte	0x04, 0x0a
        /*0072*/ 	.short	(.L_37 - .L_36)
	.align		4
.L_36:
        /*0074*/ 	.word	index@(.nv.constant0._Z16CalculateXKernelPdS_S_i)
        /*0078*/ 	.short	0x0380
        /*007a*/ 	.short	0x001c


	//----- nvinfo : EIATTR_SW_WAR
	.align		4
.L_37:
        /*007c*/ 	.byte	0x04, 0x36
        /*007e*/ 	.short	(.L_39 - .L_38)
.L_38:
        /*0080*/ 	.word	0x00000008
.L_39:


//--------------------- .nv.info._Z18CalculatingYKernelPdS_S_i --------------------------
	.section	.nv.info._Z18CalculatingYKernelPdS_S_i,"",@"SHT_CUDA_INFO"
	.sectionflags	@""
	.align	4


	//----- nvinfo : EIATTR_CUDA_API_VERSION
	.align		4
        /*0000*/ 	.byte	0x04, 0x37
        /*0002*/ 	.short	(.L_41 - .L_40)
.L_40:
        /*0004*/ 	.word	0x00000082


	//----- nvinfo : EIATTR_KPARAM_INFO
	.align		4
.L_41:
        /*0008*/ 	.byte	0x04, 0x17
        /*000a*/ 	.short	(.L_43 - .L_42)
.L_42:
        /*000c*/ 	.word	0x00000000
        /*0010*/ 	.short	0x0003
        /*0012*/ 	.short	0x0018
        /*0014*/ 	.byte	0x00, 0xf0, 0x11, 0x00


	//----- nvinfo : EIATTR_KPARAM_INFO
	.align		4
.L_43:
        /*0018*/ 	.byte	0x04, 0x17
        /*001a*/ 	.short	(.L_45 - .L_44)
.L_44:
        /*001c*/ 	.word	0x00000000
        /*0020*/ 	.short	0x0002
        /*0022*/ 	.short	0x0010
        /*0024*/ 	.byte	0x00, 0xf5, 0x21, 0x00


	//----- nvinfo : EIATTR_KPARAM_INFO
	.align		4
.L_45:
        /*0028*/ 	.byte	0x04, 0x17
        /*002a*/ 	.short	(.L_47 - .L_46)
.L_46:
        /*002c*/ 	.word	0x00000000
        /*0030*/ 	.short	0x0001
        /*0032*/ 	.short	0x0008
        /*0034*/ 	.byte	0x00, 0xf5, 0x21, 0x00


	//----- nvinfo : EIATTR_KPARAM_INFO
	.align		4
.L_47:
        /*0038*/ 	.byte	0x04, 0x17
        /*003a*/ 	.short	(.L_49 - .L_48)
.L_48:
        /*003c*/ 	.word	0x00000000
        /*0040*/ 	.short	0x0000
        /*0042*/ 	.short	0x0000
        /*0044*/ 	.byte	0x00, 0xf5, 0x21, 0x00


	//----- nvinfo : EIATTR_SPARSE_MMA_MASK
	.align		4
.L_49:
        /*0048*/ 	.byte	0x03, 0x50
        /*004a*/ 	.short	0x0000


	//----- nvinfo : EIATTR_MAXREG_COUNT
	.align		4
        /*004c*/ 	.byte	0x03, 0x1b
        /*004e*/ 	.short	0x00ff


	//----- nvinfo : EIATTR_MERCURY_ISA_VERSION
	.align		4
        /*0050*/ 	.byte	0x03, 0x5f
        /*0052*/ 	.short	0x0101


	//----- nvinfo : EIATTR_VRC_CTA_INIT_COUNT
	.align		4
        /*0054*/ 	.byte	0x02, 0x4a
	.zero		1
	.zero		1


	//----- nvinfo : EIATTR_EXIT_INSTR_OFFSETS
	.align		4
        /*0058*/ 	.byte	0x04, 0x1c
        /*005a*/ 	.short	(.L_51 - .L_50)


	//   ....[0]....
.L_50:
        /*005c*/ 	.word	0x00000080


	//   ....[1]....
        /*0060*/ 	.word	0x00000e40


	//----- nvinfo : EIATTR_CBANK_PARAM_SIZE
	.align		4
.L_51:
        /*0064*/ 	.byte	0x03, 0x19
        /*0066*/ 	.short	0x001c


	//----- nvinfo : EIATTR_PARAM_CBANK
	.align		4
        /*0068*/ 	.byte	0x04, 0x0a
        /*006a*/ 	.short	(.L_53 - .L_52)
	.align		4
.L_52:
        /*006c*/ 	.word	index@(.nv.constant0._Z18CalculatingYKernelPdS_S_i)
        /*0070*/ 	.short	0x0380
        /*0072*/ 	.short	0x001c


	//----- nvinfo : EIATTR_SW_WAR
	.align		4
.L_53:
        /*0074*/ 	.byte	0x04, 0x36
        /*0076*/ 	.short	(.L_55 - .L_54)
.L_54:
        /*0078*/ 	.word	0x00000008
.L_55:


//--------------------- .nv.info._Z21luDecompositionKernelPdS_S_i --------------------------
	.section	.nv.info._Z21luDecompositionKernelPdS_S_i,"",@"SHT_CUDA_INFO"
	.sectionflags	@""
	.align	4


	//----- nvinfo : EIATTR_CUDA_API_VERSION
	.align		4
        /*0000*/ 	.byte	0x04, 0x37
        /*0002*/ 	.short	(.L_57 - .L_56)
.L_56:
        /*0004*/ 	.word	0x00000082


	//----- nvinfo : EIATTR_KPARAM_INFO
	.align		4
.L_57:
        /*0008*/ 	.byte	0x04, 0x17
        /*000a*/ 	.short	(.L_59 - .L_58)
.L_58:
        /*000c*/ 	.word	0x00000000
        /*0010*/ 	.short	0x0003
        /*0012*/ 	.short	0x0018
        /*0014*/ 	.byte	0x00, 0xf0, 0x11, 0x00


	//----- nvinfo : EIATTR_KPARAM_INFO
	.align		4
.L_59:
        /*0018*/ 	.byte	0x04, 0x17
        /*001a*/ 	.short	(.L_61 - .L_60)
.L_60:
        /*001c*/ 	.word	0x00000000
        /*0020*/ 	.short	0x0002
        /*0022*/ 	.short	0x0010
        /*0024*/ 	.byte	0x00, 0xf5, 0x21, 0x00


	//----- nvinfo : EIATTR_KPARAM_INFO
	.align		4
.L_61:
        /*0028*/ 	.byte	0x04, 0x17
        /*002a*/ 	.short	(.L_63 - .L_62)
.L_62:
        /*002c*/ 	.word	0x00000000
        /*0030*/ 	.short	0x0001
        /*0032*/ 	.short	0x0008
        /*0034*/ 	.byte	0x00, 0xf5, 0x21, 0x00


	//----- nvinfo : EIATTR_KPARAM_INFO
	.align		4
.L_63:
        /*0038*/ 	.byte	0x04, 0x17
        /*003a*/ 	.short	(.L_65 - .L_64)
.L_64:
        /*003c*/ 	.word	0x00000000
        /*0040*/ 	.short	0x0000
        /*0042*/ 	.short	0x0000
        /*0044*/ 	.byte	0x00, 0xf5, 0x21, 0x00


	//----- nvinfo : EIATTR_SPARSE_MMA_MASK
	.align		4
.L_65:
        /*0048*/ 	.byte	0x03, 0x50
        /*004a*/ 	.short	0x0000


	//----- nvinfo : EIATTR_MAXREG_COUNT
	.align		4
        /*004c*/ 	.byte	0x03, 0x1b
        /*004e*/ 	.short	0x00ff


	//----- nvinfo : EIATTR_NUM_BARRIERS
	.align		4
        /*0050*/ 	.byte	0x02, 0x4c
        /*0052*/ 	.byte	0x01
	.zero		1


	//----- nvinfo : EIATTR_MERCURY_ISA_VERSION
	.align		4
        /*0054*/ 	.byte	0x03, 0x5f
        /*0056*/ 	.short	0x0101


	//----- nvinfo : EIATTR_VRC_CTA_INIT_COUNT
	.align		4
        /*0058*/ 	.byte	0x02, 0x4a
	.zero		1
	.zero		1


	//----- nvinfo : EIATTR_EXIT_INSTR_OFFSETS
	.align		4
        /*005c*/ 	.byte	0x04, 0x1c
        /*005e*/ 	.short	(.L_67 - .L_66)


	//   ....[0]....
.L_66:
        /*0060*/ 	.word	0x00000090


	//   ....[1]....
        /*0064*/ 	.word	0x000038d0


	//----- nvinfo : EIATTR_CRS_STACK_SIZE
	.align		4
.L_67:
        /*0068*/ 	.byte	0x04, 0x1e
        /*006a*/ 	.short	(.L_69 - .L_68)
.L_68:
        /*006c*/ 	.word	0x00000000


	//----- nvinfo : EIATTR_CBANK_PARAM_SIZE
	.align		4
.L_69:
        /*0070*/ 	.byte	0x03, 0x19
        /*0072*/ 	.short	0x001c


	//----- nvinfo : EIATTR_PARAM_CBANK
	.align		4
        /*0074*/ 	.byte	0x04, 0x0a
        /*0076*/ 	.short	(.L_71 - .L_70)
	.align		4
.L_70:
        /*0078*/ 	.word	index@(.nv.constant0._Z21luDecompositionKernelPdS_S_i)
        /*007c*/ 	.short	0x0380
        /*007e*/ 	.short	0x001c


	//----- nvinfo : EIATTR_SW_WAR
	.align		4
.L_71:
        /*0080*/ 	.byte	0x04, 0x36
        /*0082*/ 	.short	(.L_73 - .L_72)
.L_72:
        /*0084*/ 	.word	0x00000008
.L_73:


//--------------------- .nv.callgraph             --------------------------
	.section	.nv.callgraph,"",@"SHT_CUDA_CALLGRAPH"
	.align	4
	.sectionentsize	8
	.align		4
        /*0000*/ 	.word	0x00000000
	.align		4
        /*0004*/ 	.word	0xffffffff
	.align		4
        /*0008*/ 	.word	0x00000000
	.align		4
        /*000c*/ 	.word	0xfffffffe
	.align		4
        /*0010*/ 	.word	0x00000000
	.align		4
        /*0014*/ 	.word	0xfffffffd
	.align		4
        /*0018*/ 	.word	0x00000000
	.align		4
        /*001c*/ 	.word	0xfffffffc


//--------------------- .text._Z16CalculateXKernelPdS_S_i --------------------------
	.section	.text._Z16CalculateXKernelPdS_S_i,"ax",@progbits
	.align	128
        .global         _Z16CalculateXKernelPdS_S_i
        .type           _Z16CalculateXKernelPdS_S_i,@function
        .size           _Z16CalculateXKernelPdS_S_i,(.L_x_69 - _Z16CalculateXKernelPdS_S_i)
        .other          _Z16CalculateXKernelPdS_S_i,@"STO_CUDA_ENTRY STV_DEFAULT"
_Z16CalculateXKernelPdS_S_i:
.text._Z16CalculateXKernelPdS_S_i:
[----:B------:R-:W-:Y:S01]  /*0000*/  LDC R1, c[0x0][0x37c] ;  /* 0x0000df00ff017b82 */ /* 0x000fe20000000800 */
[----:B------:R-:W0:Y:S07]  /*0010*/  S2R R0, SR_TID.X ;  /* 0x0000000000007919 */ /* 0x000e2e0000002100 */
[----:B------:R-:W0:Y:S08]  /*0020*/  S2UR UR4, SR_CTAID.X ;  /* 0x00000000000479c3 */ /* 0x000e300000002500 */
[----:B------:R-:W0:Y:S08]  /*0030*/  LDC R3, c[0x0][0x360] ;  /* 0x0000d800ff037b82 */ /* 0x000e300000000800 */
[----:B------:R-:W1:Y:S01]  /*0040*/  LDC R5, c[0x0][0x398] ;  /* 0x0000e600ff057b82 */ /* 0x000e620000000800 */
[----:B0-----:R-:W-:Y:S01]  /*0050*/  IMAD R0, R3, UR4, R0 ;  /* 0x0000000403007c24 */ /* 0x001fe2000f8e0200 */
[----:B-1----:R-:W-:-:S04]  /*0060*/  ISETP.GE.AND P0, PT, R5, 0x1, PT ;  /* 0x000000010500780c */ /* 0x002fc80003f06270 */
[----:B------:R-:W-:-:S13]  /*0070*/  ISETP.GE.OR P0, PT, R0, R5, !P0 ;  /* 0x000000050000720c */ /* 0x000fda0004706670 */
[----:B------:R-:W-:Y:S05]  /*0080*/  @P0 EXIT ;  /* 0x000000000000094d */ /* 0x000fea0003800000 */
[----:B------:R-:W0:Y:S01]  /*0090*/  LDCU.64 UR6, c[0x0][0x380] ;  /* 0x00007000ff0677ac */ /* 0x000e220008000a00 */
[----:B------:R-:W-:Y:S02]  /*00a0*/  PRMT R19, RZ, 0x7610, R19 ;  /* 0x00007610ff137816 */ /* 0x000fe40000000013 */
[----:B------:R-:W-:Y:S01]  /*00b0*/  PRMT R18, RZ, 0x7610, R18 ;  /* 0x00007610ff127816 */ /* 0x000fe20000000012 */
[----:B------:R-:W1:Y:S01]  /*00c0*/  LDCU UR4, c[0x0][0x398] ;  /* 0x00007300ff0477ac */ /* 0x000e620008000800 */
[----:B------:R-:W2:Y:S01]  /*00d0*/  LDCU.64 UR8, c[0x0][0x358] ;  /* 0x00006b00ff0877ac */ /* 0x000ea20008000a00 */
[----:B0-----:R-:W-:Y:S01]  /*00e0*/  UIADD3 UR6, UP0, UPT, UR6, 0x40, URZ ;  /* 0x0000004006067890 */ /* 0x001fe2000ff1e0ff */
[----:B-1----:R-:W-:-:S03]  /*00f0*/  IMAD.U32 R0, RZ, RZ, UR4 ;  /* 0x00000004ff007e24 */ /* 0x002fc6000f8e00ff */
[----:B------:R-:W-:Y:S01]  /*0100*/  UIADD3.X UR7, UPT, UPT, URZ, UR7, URZ, UP0, !UPT ;  /* 0x00000007ff077290 */ /* 0x000fe200087fe4ff */
[----:B--2---:R-:W-:-:S11]  /*0110*/  UMOV UR4, URZ ;  /* 0x000000ff00047c82 */ /* 0x004fd60008000000 */
.L_x_6:
[----:B-1234-:R-:W0:Y:S01]  /*0120*/  LDC.64 R6, c[0x0][0x388] ;  /* 0x0000e200ff067b82 */ /* 0x01ee220000000a00 */
[----:B------:R-:W-:-:S07]  /*0130*/  VIADD R11, R0, 0xffffffff ;  /* 0xffffffff000b7836 */ /* 0x000fce0000000000 */
[----:B------:R-:W1:Y:S08]  /*0140*/  LDC.64 R2, c[0x0][0x390] ;  /* 0x0000e400ff027b82 */ /* 0x000e700000000a00 */
[----:B------:R-:W2:Y:S01]  /*0150*/  LDC R9, c[0x0][0x398] ;  /* 0x0000e600ff097b82 */ /* 0x000ea20000000800 */
[----:B0-----:R-:W-:-:S06]  /*0160*/  IMAD.WIDE.U32 R6, R11, 0x8, R6 ;  /* 0x000000080b067825 */ /* 0x001fcc00078e0006 */
[----:B------:R-:W3:Y:S01]  /*0170*/  LDG.E.64 R6, desc[UR8][R6.64] ;  /* 0x0000000806067981 */ /* 0x000ee2000c1e1b00 */
[----:B------:R-:W-:Y:S02]  /*0180*/  IMAD.MOV.U32 R21, RZ, RZ, R0 ;  /* 0x000000ffff157224 */ /* 0x000fe400078e0000 */
[----:B-1----:R-:W-:Y:S01]  /*0190*/  IMAD.WIDE.U32 R4, R11, 0x8, R2 ;  /* 0x000000080b047825 */ /* 0x002fe200078e0002 */
[----:B--2---:R-:W-:-:S03]  /*01a0*/  ISETP.GE.AND P0, PT, R0, R9, PT ;  /* 0x000000090000720c */ /* 0x004fc60003f06270 */
[----:B------:R-:W-:Y:S01]  /*01b0*/  IMAD.MOV.U32 R0, RZ, RZ, R11 ;  /* 0x000000ffff007224 */ /* 0x000fe200078e000b */
[----:B---3--:R0:W-:Y:S09]  /*01c0*/  STG.E.64 desc[UR8][R4.64], R6 ;  /* 0x0000000604007986 */ /* 0x0081f2000c101b08 */
[----:B------:R-:W-:Y:S05]  /*01d0*/  @P0 BRA `(.L_x_0) ;  /* 0x0000000800d00947 */ /* 0x000fea0003800000 */
[----:B------:R-:W-:Y:S01]  /*01e0*/  UIADD3 UR5, UPT, UPT, UR4, -0x1, URZ ;  /* 0xffffffff04057890 */ /* 0x000fe2000fffe0ff */
[----:B------:R-:W-:-:S03]  /*01f0*/  IMAD.MOV.U32 R11, RZ, RZ, R21 ;  /* 0x000000ffff0b7224 */ /* 0x000fc600078e0015 */
[----:B------:R-:W-:-:S09]  /*0200*/  UISETP.GE.U32.AND UP0, UPT, UR5, 0xf, UPT ;  /* 0x0000000f0500788c */ /* 0x000fd2000bf06070 */
[----:B------:R-:W-:Y:S05]  /*0210*/  BRA.U !UP0, `(.L_x_1) ;  /* 0x00000005084c7547 */ /* 0x000fea000b800000 */
[----:B------:R-:W-:Y:S01]  /*0220*/  IMAD.WIDE.U32 R10, R21, 0x8, R2 ;  /* 0x00000008150a7825 */ /* 0x000fe200078e0002 */
[----:B------:R-:W-:-:S03]  /*0230*/  ULOP3.LUT UR5, UR4, 0xfffffff0, URZ, 0xc0, !UPT ;  /* 0xfffffff004057892 */ /* 0x000fc6000f8ec0ff */
[----:B------:R-:W-:Y:S01]  /*0240*/  IMAD R8, R0, R9, R21 ;  /* 0x0000000900087224 */ /* 0x000fe200078e0215 */
[----:B------:R-:W-:Y:S01]  /*0250*/  IADD3 R10, P0, PT, R10, 0x40, RZ ;  /* 0x000000400a0a7810 */ /* 0x000fe20007f1e0ff */
[----:B------:R-:W-:-:S04]  /*0260*/  UIADD3 UR5, UPT, UPT, -UR5, URZ, URZ ;  /* 0x000000ff05057290 */ /* 0x000fc8000fffe1ff */
[----:B------:R-:W-:Y:S02]  /*0270*/  IMAD.X R17, RZ, RZ, R11, P0 ;  /* 0x000000ffff117224 */ /* 0x000fe400000e060b */
[----:B------:R-:W-:-:S07]  /*0280*/  IMAD.MOV.U32 R11, RZ, RZ, R21 ;  /* 0x000000ffff0b7224 */ /* 0x000fce00078e0015 */
.L_x_2:
[----:B------:R-:W-:Y:S02]  /*0290*/  IMAD.U32 R14, RZ, RZ, UR6 ;  /* 0x00000006ff0e7e24 */ /* 0x000fe4000f8e00ff */
[----:B------:R-:W-:Y:S02]  /*02a0*/  IMAD.U32 R15, RZ, RZ, UR7 ;  /* 0x00000007ff0f7e24 */ /* 0x000fe4000f8e00ff */
[----:B------:R-:W-:Y:S02]  /*02b0*/  IMAD.MOV.U32 R12, RZ, RZ, R10 ;  /* 0x000000ffff0c7224 */ /* 0x000fe400078e000a */
[----:B------:R-:W-:-:S04]  /*02c0*/  IMAD.WIDE R14, R8, 0x8, R14 ;  /* 0x00000008080e7825 */ /* 0x000fc800078e020e */
[----:B------:R-:W-:Y:S02]  /*02d0*/  IMAD.MOV.U32 R13, RZ, RZ, R17 ;  /* 0x000000ffff0d7224 */ /* 0x000fe400078e0011 */
[----:B------:R-:W2:Y:S04]  /*02e0*/  LDG.E.64 R16, desc[UR8][R14.64+-0x40] ;  /* 0xffffc0080e107981 */ /* 0x000ea8000c1e1b00 */
[----:B----4-:R-:W2:Y:S02]  /*02f0*/  LDG.E.64 R22, desc[UR8][R12.64+-0x40] ;  /* 0xffffc0080c167981 */ /* 0x010ea4000c1e1b00 */
[----:B--2---:R-:W-:-:S07]  /*0300*/  DFMA R16, -R16, R22, R6 ;  /* 0x000000161010722b */ /* 0x004fce0000000106 */
[----:B------:R1:W-:Y:S04]  /*0310*/  STG.E.64 desc[UR8][R4.64], R16 ;  /* 0x0000001004007986 */ /* 0x0003e8000c101b08 */
[----:B0-----:R-:W2:Y:S04]  /*0320*/  LDG.E.64 R6, desc[UR8][R14.64+-0x38] ;  /* 0xffffc8080e067981 */ /* 0x001ea8000c1e1b00 */
[----:B------:R-:W2:Y:S02]  /*0330*/  LDG.E.64 R22, desc[UR8][R12.64+-0x38] ;  /* 0xffffc8080c167981 */ /* 0x000ea4000c1e1b00 */
[----:B--2---:R-:W-:-:S07]  /*0340*/  DFMA R6, -R6, R22, R16 ;  /* 0x000000160606722b */ /* 0x004fce0000000110 */
[----:B------:R0:W-:Y:S04]  /*0350*/  STG.E.64 desc[UR8][R4.64], R6 ;  /* 0x0000000604007986 */ /* 0x0001e8000c101b08 */
[----:B------:R-:W2:Y:S04]  /*0360*/  LDG.E.64 R22, desc[UR8][R14.64+-0x30] ;  /* 0xffffd0080e167981 */ /* 0x000ea8000c1e1b00 */
[----:B------:R-:W2:Y:S02]  /*0370*/  LDG.E.64 R24, desc[UR8][R12.64+-0x30] ;  /* 0xffffd0080c187981 */ /* 0x000ea4000c1e1b00 */
[----:B--2---:R-:W-:-:S07]  /*0380*/  DFMA R22, -R22, R24, R6 ;  /* 0x000000181616722b */ /* 0x004fce0000000106 */
[----:B------:R2:W-:Y:S04]  /*0390*/  STG.E.64 desc[UR8][R4.64], R22 ;  /* 0x0000001604007986 */ /* 0x0005e8000c101b08 */
[----:B------:R-:W3:Y:S04]  /*03a0*/  LDG.E.64 R24, desc[UR8][R14.64+-0x28] ;  /* 0xffffd8080e187981 */ /* 0x000ee8000c1e1b00 */
[----:B------:R-:W3:Y:S02]  /*03b0*/  LDG.E.64 R26, desc[UR8][R12.64+-0x28] ;  /* 0xffffd8080c1a7981 */ /* 0x000ee4000c1e1b00 */
[----:B---3--:R-:W-:-:S07]  /*03c0*/  DFMA R24, -R24, R26, R22 ;  /* 0x0000001a1818722b */ /* 0x008fce0000000116 */
[----:B------:R3:W-:Y:S04]  /*03d0*/  STG.E.64 desc[UR8][R4.64], R24 ;  /* 0x0000001804007986 */ /* 0x0007e8000c101b08 */
[----:B-1----:R-:W4:Y:S04]  /*03e0*/  LDG.E.64 R16, desc[UR8][R14.64+-0x20] ;  /* 0xffffe0080e107981 */ /* 0x002f28000c1e1b00 */
[----:B------:R-:W4:Y:S02]  /*03f0*/  LDG.E.64 R26, desc[UR8][R12.64+-0x20] ;  /* 0xffffe0080c1a7981 */ /* 0x000f24000c1e1b00 */
[----:B----4-:R-:W-:-:S07]  /*0400*/  DFMA R16, -R16, R26, R24 ;  /* 0x0000001a1010722b */ /* 0x010fce0000000118 */
[----:B------:R1:W-:Y:S04]  /*0410*/  STG.E.64 desc[UR8][R4.64], R16 ;  /* 0x0000001004007986 */ /* 0x0003e8000c101b08 */
[----:B0-----:R-:W4:Y:S04]  /*0420*/  LDG.E.64 R6, desc[UR8][R14.64+-0x18] ;  /* 0xffffe8080e067981 */ /* 0x001f28000c1e1b00 */
[----:B------:R-:W4:Y:S02]  /*0430*/  LDG.E.64 R26, desc[UR8][R12.64+-0x18] ;  /* 0xffffe8080c1a7981 */ /* 0x000f24000c1e1b00 */
[----:B----4-:R-:W-:-:S07]  /*0440*/  DFMA R6, -R6, R26, R16 ;  /* 0x0000001a0606722b */ /* 0x010fce0000000110 */
[----:B------:R0:W-:Y:S04]  /*0450*/  STG.E.64 desc[UR8][R4.64], R6 ;  /* 0x0000000604007986 */ /* 0x0001e8000c101b08 */
[----:B--2---:R-:W2:Y:S04]  /*0460*/  LDG.E.64 R22, desc[UR8][R14.64+-0x10] ;  /* 0xfffff0080e167981 */ /* 0x004ea8000c1e1b00 */
[----:B------:R-:W2:Y:S02]  /*0470*/  LDG.E.64 R26, desc[UR8][R12.64+-0x10] ;  /* 0xfffff0080c1a7981 */ /* 0x000ea4000c1e1b00 */
[----:B--2---:R-:W-:-:S07]  /*0480*/  DFMA R22, -R22, R26, R6 ;  /* 0x0000001a1616722b */ /* 0x004fce0000000106 */
[----:B------:R2:W-:Y:S04]  /*0490*/  STG.E.64 desc[UR8][R4.64], R22 ;  /* 0x0000001604007986 */ /* 0x0005e8000c101b08 */
[----:B---3--:R-:W3:Y:S04]  /*04a0*/  LDG.E.64 R24, desc[UR8][R14.64+-0x8] ;  /* 0xfffff8080e187981 */ /* 0x008ee8000c1e1b00 */
        /* <DEDUP_REMOVED lines=27> */
[----:B------:R-:W5:Y:S04]  /*0660*/  LDG.E.64 R6, desc[UR8][R14.64+0x30] ;  /* 0x000030080e067981 */ /* 0x000f68000c1e1b00 */
[----:B--2---:R-:W5:Y:S02]  /*0670*/  LDG.E.64 R22, desc[UR8][R12.64+0x30] ;  /* 0x000030080c167981 */ /* 0x004f64000c1e1b00 */
[----:B-----5:R-:W-:-:S07]  /*0680*/  DFMA R22, -R6, R22, R26 ;  /* 0x000000160616722b */ /* 0x020fce000000011a */
[----:B------:R4:W-:Y:S04]  /*0690*/  STG.E.64 desc[UR8][R4.64], R22 ;  /* 0x0000001604007986 */ /* 0x0009e8000c101b08 */
[----:B------:R-:W2:Y:S04]  /*06a0*/  LDG.E.64 R6, desc[UR8][R14.64+0x38] ;  /* 0x000038080e067981 */ /* 0x000ea8000c1e1b00 */
[----:B---3--:R-:W2:Y:S01]  /*06b0*/  LDG.E.64 R24, desc[UR8][R12.64+0x38] ;  /* 0x000038080c187981 */ /* 0x008ea2000c1e1b00 */
[----:B------:R-:W-:-:S04]  /*06c0*/  UIADD3 UR5, UPT, UPT, UR5, 0x10, URZ ;  /* 0x0000001005057890 */ /* 0x000fc8000fffe0ff */
[----:B------:R-:W-:Y:S01]  /*06d0*/  UISETP.NE.AND UP0, UPT, UR5, URZ, UPT ;  /* 0x000000ff0500728c */ /* 0x000fe2000bf05270 */
[----:B------:R-:W-:Y:S01]  /*06e0*/  IADD3 R10, P0, PT, R12, 0x80, RZ ;  /* 0x000000800c0a7810 */ /* 0x000fe20007f1e0ff */
[----:B------:R-:W-:Y:S01]  /*06f0*/  VIADD R11, R11, 0x10 ;  /* 0x000000100b0b7836 */ /* 0x000fe20000000000 */
[----:B------:R-:W-:-:S03]  /*0700*/  IADD3 R8, PT, PT, R8, 0x10, RZ ;  /* 0x0000001008087810 */ /* 0x000fc60007ffe0ff */
[----:B-1----:R-:W-:Y:S01]  /*0710*/  IMAD.X R17, RZ, RZ, R13, P0 ;  /* 0x000000ffff117224 */ /* 0x002fe200000e060d */
[----:B--2---:R-:W-:-:S07]  /*0720*/  DFMA R6, -R6, R24, R22 ;  /* 0x000000180606722b */ /* 0x004fce0000000116 */
[----:B------:R4:W-:Y:S01]  /*0730*/  STG.E.64 desc[UR8][R4.64], R6 ;  /* 0x0000000604007986 */ /* 0x0009e2000c101b08 */
[----:B------:R-:W-:Y:S05]  /*0740*/  BRA.U UP0, `(.L_x_2) ;  /* 0xfffffff900d07547 */ /* 0x000fea000b83ffff */
.L_x_1:
[----:B------:R-:W-:-:S09]  /*0750*/  ULOP3.LUT UP0, URZ, UR4, 0xf, URZ, 0xc0, !UPT ;  /* 0x0000000f04ff7892 */ /* 0x000fd2000f80c0ff */
[----:B------:R-:W-:Y:S05]  /*0760*/  BRA.U !UP0, `(.L_x_0) ;  /* 0x00000005086c7547 */ /* 0x000fea000b800000 */
[----:B------:R-:W-:-:S04]  /*0770*/  LOP3.LUT R10, R18, 0xf, RZ, 0xc0, !PT ;  /* 0x0000000f120a7812 */ /* 0x000fc800078ec0ff */
[C---:B------:R-:W-:Y:S01]  /*0780*/  LOP3.LUT P1, RZ, R10.reuse, 0x7, RZ, 0xc0, !PT ;  /* 0x000000070aff7812 */ /* 0x040fe2000782c0ff */
[----:B------:R-:W-:-:S05]  /*0790*/  VIADD R8, R10, 0xffffffff ;  /* 0xffffffff0a087836 */ /* 0x000fca0000000000 */
[----:B------:R-:W-:-:S13]  /*07a0*/  ISETP.GE.U32.AND P0, PT, R8, 0x7, PT ;  /* 0x000000070800780c */ /* 0x000fda0003f06070 */
[----:B------:R-:W-:Y:S05]  /*07b0*/  @!P0 BRA `(.L_x_3) ;  /* 0x0000000000948947 */ /* 0x000fea0003800000 */
[----:B------:R-:W1:Y:S01]  /*07c0*/  LDC.64 R14, c[0x0][0x380] ;  /* 0x0000e000ff0e7b82 */ /* 0x000e620000000a00 */
[----:B------:R-:W-:Y:S02]  /*07d0*/  IMAD R17, R0, R9, R11 ;  /* 0x0000000900117224 */ /* 0x000fe400078e020b */
[----:B------:R-:W-:-:S05]  /*07e0*/  IMAD.WIDE.U32 R12, R11, 0x8, R2 ;  /* 0x000000080b0c7825 */ /* 0x000fca00078e0002 */
[----:B----4-:R-:W2:Y:S01]  /*07f0*/  LDG.E.64 R22, desc[UR8][R12.64] ;  /* 0x000000080c167981 */ /* 0x010ea2000c1e1b00 */
[----:B-1----:R-:W-:-:S05]  /*0800*/  IMAD.WIDE R14, R17, 0x8, R14 ;  /* 0x00000008110e7825 */ /* 0x002fca00078e020e */
[----:B------:R-:W2:Y:S02]  /*0810*/  LDG.E.64 R16, desc[UR8][R14.64] ;  /* 0x000000080e107981 */ /* 0x000ea4000c1e1b00 */
        /* <DEDUP_REMOVED lines=22> */
[----:B------:R-:W4:Y:S04]  /*0980*/  LDG.E.64 R6, desc[UR8][R14.64+0x30] ;  /* 0x000030080e067981 */ /* 0x000f28000c1e1b00 */
[----:B--2---:R-:W4:Y:S02]  /*0990*/  LDG.E.64 R22, desc[UR8][R12.64+0x30] ;  /* 0x000030080c167981 */ /* 0x004f24000c1e1b00 */
[----:B----4-:R-:W-:-:S07]  /*09a0*/  DFMA R22, -R6, R22, R26 ;  /* 0x000000160616722b */ /* 0x010fce000000011a */
[----:B------:R1:W-:Y:S04]  /*09b0*/  STG.E.64 desc[UR8][R4.64], R22 ;  /* 0x0000001604007986 */ /* 0x0003e8000c101b08 */
[----:B------:R-:W2:Y:S04]  /*09c0*/  LDG.E.64 R6, desc[UR8][R14.64+0x38] ;  /* 0x000038080e067981 */ /* 0x000ea8000c1e1b00 */
[----:B---3--:R-:W2:Y:S01]  /*09d0*/  LDG.E.64 R24, desc[UR8][R12.64+0x38] ;  /* 0x000038080c187981 */ /* 0x008ea2000c1e1b00 */
[----:B------:R-:W-:Y:S01]  /*09e0*/  VIADD R11, R11, 0x8 ;  /* 0x000000080b0b7836 */ /* 0x000fe20000000000 */
[----:B--2---:R-:W-:-:S07]  /*09f0*/  DFMA R6, -R6, R24, R22 ;  /* 0x000000180606722b */ /* 0x004fce0000000116 */
[----:B------:R1:W-:Y:S04]  /*0a00*/  STG.E.64 desc[UR8][R4.64], R6 ;  /* 0x0000000604007986 */ /* 0x0003e8000c101b08 */
.L_x_3:
[----:B------:R-:W-:Y:S05]  /*0a10*/  @!P1 BRA `(.L_x_0) ;  /* 0x0000000000c09947 */ /* 0x000fea0003800000 */
[----:B------:R-:W-:-:S04]  /*0a20*/  LOP3.LUT R8, R19, 0xffff, RZ, 0xc0, !PT ;  /* 0x0000ffff13087812 */ /* 0x000fc800078ec0ff */
[C---:B------:R-:W-:Y:S02]  /*0a30*/  LOP3.LUT R10, R8.reuse, 0x7, RZ, 0xc0, !PT ;  /* 0x00000007080a7812 */ /* 0x040fe400078ec0ff */
[----:B------:R-:W-:-:S03]  /*0a40*/  LOP3.LUT R8, R8, 0x3, RZ, 0xc0, !PT ;  /* 0x0000000308087812 */ /* 0x000fc600078ec0ff */
[----:B------:R-:W-:Y:S01]  /*0a50*/  VIADD R10, R10, 0xffffffff ;  /* 0xffffffff0a0a7836 */ /* 0x000fe20000000000 */
[----:B------:R-:W-:-:S04]  /*0a60*/  ISETP.NE.AND P1, PT, R8, RZ, PT ;  /* 0x000000ff0800720c */ /* 0x000fc80003f25270 */
[----:B------:R-:W-:-:S13]  /*0a70*/  ISETP.GE.U32.AND P0, PT, R10, 0x3, PT ;  /* 0x000000030a00780c */ /* 0x000fda0003f06070 */
[----:B------:R-:W-:Y:S05]  /*0a80*/  @!P0 BRA `(.L_x_4) ;  /* 0x0000000000548947 */ /* 0x000fea0003800000 */
[----:B------:R-:W2:Y:S01]  /*0a90*/  LDC.64 R14, c[0x0][0x380] ;  /* 0x0000e000ff0e7b82 */ /* 0x000ea20000000a00 */
[----:B-1----:R-:W-:Y:S02]  /*0aa0*/  IMAD R17, R0, R9, R11 ;  /* 0x0000000900117224 */ /* 0x002fe400078e020b */
[----:B------:R-:W-:-:S05]  /*0ab0*/  IMAD.WIDE.U32 R12, R11, 0x8, R2 ;  /* 0x000000080b0c7825 */ /* 0x000fca00078e0002 */
[----:B----4-:R-:W3:Y:S01]  /*0ac0*/  LDG.E.64 R22, desc[UR8][R12.64] ;  /* 0x000000080c167981 */ /* 0x010ee2000c1e1b00 */
[----:B--2---:R-:W-:-:S05]  /*0ad0*/  IMAD.WIDE R14, R17, 0x8, R14 ;  /* 0x00000008110e7825 */ /* 0x004fca00078e020e */
[----:B------:R-:W3:Y:S02]  /*0ae0*/  LDG.E.64 R16, desc[UR8][R14.64] ;  /* 0x000000080e107981 */ /* 0x000ee4000c1e1b00 */
[----:B---3--:R-:W-:-:S07]  /*0af0*/  DFMA R16, -R16, R22, R6 ;  /* 0x000000161010722b */ /* 0x008fce0000000106 */
[----:B------:R2:W-:Y:S04]  /*0b00*/  STG.E.64 desc[UR8][R4.64], R16 ;  /* 0x0000001004007986 */ /* 0x0005e8000c101b08 */
[----:B0-----:R-:W3:Y:S04]  /*0b10*/  LDG.E.64 R6, desc[UR8][R14.64+0x8] ;  /* 0x000008080e067981 */ /* 0x001ee8000c1e1b00 */
[----:B------:R-:W3:Y:S02]  /*0b20*/  LDG.E.64 R22, desc[UR8][R12.64+0x8] ;  /* 0x000008080c167981 */ /* 0x000ee4000c1e1b00 */
[----:B---3--:R-:W-:-:S07]  /*0b30*/  DFMA R22, -R6, R22, R16 ;  /* 0x000000160616722b */ /* 0x008fce0000000110 */
[----:B------:R2:W-:Y:S04]  /*0b40*/  STG.E.64 desc[UR8][R4.64], R22 ;  /* 0x0000001604007986 */ /* 0x0005e8000c101b08 */
[----:B------:R-:W3:Y:S04]  /*0b50*/  LDG.E.64 R6, desc[UR8][R14.64+0x10] ;  /* 0x000010080e067981 */ /* 0x000ee8000c1e1b00 */
[----:B------:R-:W3:Y:S02]  /*0b60*/  LDG.E.64 R24, desc[UR8][R12.64+0x10] ;  /* 0x000010080c187981 */ /* 0x000ee4000c1e1b00 */
[----:B---3--:R-:W-:-:S07]  /*0b70*/  DFMA R24, -R6, R24, R22 ;  /* 0x000000180618722b */ /* 0x008fce0000000116 */
[----:B------:R2:W-:Y:S04]  /*0b80*/  STG.E.64 desc[UR8][R4.64], R24 ;  /* 0x0000001804007986 */ /* 0x0005e8000c101b08 */
[----:B------:R-:W3:Y:S04]  /*0b90*/  LDG.E.64 R6, desc[UR8][R14.64+0x18] ;  /* 0x000018080e067981 */ /* 0x000ee8000c1e1b00 */
[----:B------:R-:W3:Y:S01]  /*0ba0*/  LDG.E.64 R26, desc[UR8][R12.64+0x18] ;  /* 0x000018080c1a7981 */ /* 0x000ee2000c1e1b00 */
[----:B------:R-:W-:Y:S01]  /*0bb0*/  VIADD R11, R11, 0x4 ;  /* 0x000000040b0b7836 */ /* 0x000fe20000000000 */
[----:B---3--:R-:W-:-:S07]  /*0bc0*/  DFMA R6, -R6, R26, R24 ;  /* 0x0000001a0606722b */ /* 0x008fce0000000118 */
[----:B------:R2:W-:Y:S04]  /*0bd0*/  STG.E.64 desc[UR8][R4.64], R6 ;  /* 0x0000000604007986 */ /* 0x0005e8000c101b08 */
.L_x_4:
[----:B------:R-:W-:Y:S05]  /*0be0*/  @!P1 BRA `(.L_x_0) ;  /* 0x00000000004c9947 */ /* 0x000fea0003800000 */
[----:B------:R-:W3:Y:S01]  /*0bf0*/  LDC.64 R14, c[0x0][0x380] ;  /* 0x0000e000ff0e7b82 */ /* 0x000ee20000000a00 */
[----:B------:R-:W-:Y:S02]  /*0c00*/  IMAD R13, R0, R9, R11 ;  /* 0x00000009000d7224 */ /* 0x000fe400078e020b */
[----:B------:R-:W-:-:S04]  /*0c10*/  IMAD.WIDE.U32 R2, R11, 0x8, R2 ;  /* 0x000000080b027825 */ /* 0x000fc800078e0002 */
[----:B---3--:R-:W-:Y:S02]  /*0c20*/  IMAD.WIDE R14, R13, 0x8, R14 ;  /* 0x000000080d0e7825 */ /* 0x008fe400078e020e */
[----:B------:R-:W0:Y:S04]  /*0c30*/  LDG.E.64 R12, desc[UR8][R2.64] ;  /* 0x00000008020c7981 */ /* 0x000e28000c1e1b00 */
[----:B------:R-:W0:Y:S01]  /*0c40*/  LDG.E.64 R10, desc[UR8][R14.64] ;  /* 0x000000080e0a7981 */ /* 0x000e22000c1e1b00 */
[----:B------:R-:W-:Y:S01]  /*0c50*/  ISETP.NE.AND P0, PT, R8, 0x1, PT ;  /* 0x000000010800780c */ /* 0x000fe20003f05270 */
[----:B012-4-:R-:W-:-:S07]  /*0c60*/  DFMA R6, -R10, R12, R6 ;  /* 0x0000000c0a06722b */ /* 0x017fce0000000106 */
[----:B------:R3:W-:Y:S05]  /*0c70*/  STG.E.64 desc[UR8][R4.64], R6 ;  /* 0x0000000604007986 */ /* 0x0007ea000c101b08 */
[----:B------:R-:W-:Y:S05]  /*0c80*/  @!P0 BRA `(.L_x_0) ;  /* 0x0000000000248947 */ /* 0x000fea0003800000 */
[----:B------:R-:W3:Y:S04]  /*0c90*/  LDG.E.64 R10, desc[UR8][R14.64+0x8] ;  /* 0x000008080e0a7981 */ /* 0x000ee8000c1e1b00 */
[----:B------:R-:W3:Y:S01]  /*0ca0*/  LDG.E.64 R12, desc[UR8][R2.64+0x8] ;  /* 0x00000808020c7981 */ /* 0x000ee2000c1e1b00 */
[----:B------:R-:W-:Y:S01]  /*0cb0*/  ISETP.NE.AND P0, PT, R8, 0x2, PT ;  /* 0x000000020800780c */ /* 0x000fe20003f05270 */
[----:B---3--:R-:W-:-:S07]  /*0cc0*/  DFMA R6, -R10, R12, R6 ;  /* 0x0000000c0a06722b */ /* 0x008fce0000000106 */
[----:B------:R0:W-:Y:S05]  /*0cd0*/  STG.E.64 desc[UR8][R4.64], R6 ;  /* 0x0000000604007986 */ /* 0x0001ea000c101b08 */
[----:B------:R-:W0:Y:S04]  /*0ce0*/  @P0 LDG.E.64 R10, desc[UR8][R14.64+0x10] ;  /* 0x000010080e0a0981 */ /* 0x000e28000c1e1b00 */
[----:B------:R-:W0:Y:S02]  /*0cf0*/  @P0 LDG.E.64 R12, desc[UR8][R2.64+0x10] ;  /* 0x00001008020c0981 */ /* 0x000e24000c1e1b00 */
[----:B0-----:R-:W-:-:S07]  /*0d00*/  @P0 DFMA R6, -R10, R12, R6 ;  /* 0x0000000c0a06022b */ /* 0x001fce0000000106 */
[----:B------:R0:W-:Y:S04]  /*0d10*/  @P0 STG.E.64 desc[UR8][R4.64], R6 ;  /* 0x0000000604000986 */ /* 0x0001e8000c101b08 */
.L_x_0:
[----:B------:R-:W5:Y:S01]  /*0d20*/  LDC.64 R10, c[0x0][0x380] ;  /* 0x0000e000ff0a7b82 */ /* 0x000f620000000a00 */
[----:B------:R-:W-:Y:S01]  /*0d30*/  IMAD R2, R0, R9, RZ ;  /* 0x0000000900027224 */ /* 0x000fe200078e02ff */
[----:B------:R-:W-:-:S04]  /*0d40*/  SHF.R.S32.HI R3, RZ, 0x1f, R21 ;  /* 0x0000001fff037819 */ /* 0x000fc80000011415 */
[----:B------:R-:W-:-:S04]  /*0d50*/  IADD3 R8, P0, PT, R2, R21, RZ ;  /* 0x0000001502087210 */ /* 0x000fc80007f1e0ff */
[----:B------:R-:W-:Y:S02]  /*0d60*/  LEA.HI.X.SX32 R3, R2, R3, 0x1, P0 ;  /* 0x0000000302037211 */ /* 0x000fe400000f0eff */
[----:B-----5:R-:W-:-:S04]  /*0d70*/  LEA R10, P0, R8, R10, 0x3 ;  /* 0x0000000a080a7211 */ /* 0x020fc800078018ff */
[----:B------:R-:W-:-:S06]  /*0d80*/  LEA.HI.X R11, R8, R11, R3, 0x3, P0 ;  /* 0x0000000b080b7211 */ /* 0x000fcc00000f1c03 */
[----:B------:R-:W5:Y:S01]  /*0d90*/  LDG.E.64 R10, desc[UR8][R10.64+-0x8] ;  /* 0xfffff8080a0a7981 */ /* 0x000f62000c1e1b00 */
[----:B------:R-:W-:Y:S01]  /*0da0*/  IMAD.MOV.U32 R2, RZ, RZ, 0x1 ;  /* 0x00000001ff027424 */ /* 0x000fe200078e00ff */
[----:B------:R-:W-:Y:S01]  /*0db0*/  FSETP.GEU.AND P1, PT, |R7|, 6.5827683646048100446e-37, PT ;  /* 0x036000000700780b */ /* 0x000fe20003f2e200 */
[----:B-----5:R-:W5:Y:S04]  /*0dc0*/  MUFU.RCP64H R3, R11 ;  /* 0x0000000b00037308 */ /* 0x020f680000001800 */
[----:B-----5:R-:W-:-:S08]  /*0dd0*/  DFMA R8, -R10, R2, 1 ;  /* 0x3ff000000a08742b */ /* 0x020fd00000000102 */
[----:B------:R-:W-:-:S08]  /*0de0*/  DFMA R8, R8, R8, R8 ;  /* 0x000000080808722b */ /* 0x000fd00000000008 */
[----:B------:R-:W-:-:S08]  /*0df0*/  DFMA R8, R2, R8, R2 ;  /* 0x000000080208722b */ /* 0x000fd00000000002 */
[----:B------:R-:W-:-:S08]  /*0e00*/  DFMA R2, -R10, R8, 1 ;  /* 0x3ff000000a02742b */ /* 0x000fd00000000108 */
[----:B------:R-:W-:-:S08]  /*0e10*/  DFMA R2, R8, R2, R8 ;  /* 0x000000020802722b */ /* 0x000fd00000000008 */
[----:B------:R-:W-:-:S08]  /*0e20*/  DMUL R8, R2, R6 ;  /* 0x0000000602087228 */ /* 0x000fd00000000000 */
[----:B------:R-:W-:-:S08]  /*0e30*/  DFMA R12, -R10, R8, R6 ;  /* 0x000000080a0c722b */ /* 0x000fd00000000106 */
[----:B------:R-:W-:-:S10]  /*0e40*/  DFMA R2, R2, R12, R8 ;  /* 0x0000000c0202722b */ /* 0x000fd40000000008 */
[----:B------:R-:W-:-:S05]  /*0e50*/  FFMA R8, RZ, R11, R3 ;  /* 0x0000000bff087223 */ /* 0x000fca0000000003 */
[----:B------:R-:W-:-:S13]  /*0e60*/  FSETP.GT.AND P0, PT, |R8|, 1.469367938527859385e-39, PT ;  /* 0x001000000800780b */ /* 0x000fda0003f04200 */
[----:B------:R-:W-:Y:S05]  /*0e70*/  @P0 BRA P1, `(.L_x_5) ;  /* 0x0000000000180947 */ /* 0x000fea0000800000 */
[----:B------:R-:W-:Y:S01]  /*0e80*/  IMAD.MOV.U32 R14, RZ, RZ, R6 ;  /* 0x000000ffff0e7224 */ /* 0x000fe200078e0006 */
[----:B------:R-:W-:Y:S01]  /*0e90*/  MOV R20, 0xec0 ;  /* 0x00000ec000147802 */ /* 0x000fe20000000f00 */
[----:B------:R-:W-:-:S07]  /*0ea0*/  IMAD.MOV.U32 R15, RZ, RZ, R7 ;  /* 0x000000ffff0f7224 */ /* 0x000fce00078e0007 */
[----:B01234-:R-:W-:Y:S05]  /*0eb0*/  CALL.REL.NOINC `($__internal_0_$__cuda_sm20_div_rn_f64_full) ;  /* 0x0000000000247944 */ /* 0x01ffea0003c00000 */
[----:B------:R-:W-:Y:S02]  /*0ec0*/  IMAD.MOV.U32 R2, RZ, RZ, R12 ;  /* 0x000000ffff027224 */ /* 0x000fe400078e000c */
[----:B------:R-:W-:-:S07]  /*0ed0*/  IMAD.MOV.U32 R3, RZ, RZ, R13 ;  /* 0x000000ffff037224 */ /* 0x000fce00078e000d */
.L_x_5:
[----:B------:R0:W-:Y:S01]  /*0ee0*/  STG.E.64 desc[UR8][R4.64], R2 ;  /* 0x0000000204007986 */ /* 0x0001e2000c101b08 */
[----:B------:R-:W-:Y:S01]  /*0ef0*/  ISETP.GT.U32.AND P0, PT, R21, 0x1, PT ;  /* 0x000000011500780c */ /* 0x000fe20003f04070 */
[----:B------:R-:W-:Y:S01]  /*0f00*/  UIADD3 UR4, UPT, UPT, UR4, 0x1, URZ ;  /* 0x0000000104047890 */ /* 0x000fe2000fffe0ff */
[----:B------:R-:W-:Y:S01]  /*0f10*/  VIADD R18, R18, 0x1 ;  /* 0x0000000112127836 */ /* 0x000fe20000000000 */
[----:B------:R-:W-:-:S10]  /*0f20*/  IADD3 R19, PT, PT, R19, 0x1, RZ ;  /* 0x0000000113137810 */ /* 0x000fd40007ffe0ff */
[----:B0-----:R-:W-:Y:S05]  /*0f30*/  @P0 BRA `(.L_x_6) ;  /* 0xfffffff000780947 */ /* 0x001fea000383ffff */
[----:B------:R-:W-:Y:S05]  /*0f40*/  EXIT ;  /* 0x000000000000794d */ /* 0x000fea0003800000 */
        .weak           $__internal_0_$__cuda_sm20_div_rn_f64_full
        .type           $__internal_0_$__cuda_sm20_div_rn_f64_full,@function
        .size           $__internal_0_$__cuda_sm20_div_rn_f64_full,(.L_x_69 - $__internal_0_$__cuda_sm20_div_rn_f64_full)
$__internal_0_$__cuda_sm20_div_rn_f64_full:
[C---:B------:R-:W-:Y:S01]  /*0f50*/  FSETP.GEU.AND P0, PT, |R11|.reuse, 1.469367938527859385e-39, PT ;  /* 0x001000000b00780b */ /* 0x040fe20003f0e200 */
[--C-:B------:R-:W-:Y:S01]  /*0f60*/  IMAD.MOV.U32 R6, RZ, RZ, R10.reuse ;  /* 0x000000ffff067224 */ /* 0x100fe200078e000a */
[C---:B------:R-:W-:Y:S01]  /*0f70*/  LOP3.LUT R8, R11.reuse, 0x800fffff, RZ, 0xc0, !PT ;  /* 0x800fffff0b087812 */ /* 0x040fe200078ec0ff */
[----:B------:R-:W-:Y:S01]  /*0f80*/  IMAD.MOV.U32 R7, RZ, RZ, R11 ;  /* 0x000000ffff077224 */ /* 0x000fe200078e000b */
[----:B------:R-:W-:Y:S01]  /*0f90*/  LOP3.LUT R17, R11, 0x7ff00000, RZ, 0xc0, !PT ;  /* 0x7ff000000b117812 */ /* 0x000fe200078ec0ff */
[----:B------:R-:W-:Y:S01]  /*0fa0*/  IMAD.MOV.U32 R12, RZ, RZ, 0x1 ;  /* 0x00000001ff0c7424 */ /* 0x000fe200078e00ff */
[----:B------:R-:W-:Y:S01]  /*0fb0*/  LOP3.LUT R9, R8, 0x3ff00000, RZ, 0xfc, !PT ;  /* 0x3ff0000008097812 */ /* 0x000fe200078efcff */
[----:B------:R-:W-:Y:S02]  /*0fc0*/  IMAD.MOV.U32 R8, RZ, RZ, R10 ;  /* 0x000000ffff087224 */ /* 0x000fe400078e000a */
[----:B------:R-:W-:-:S04]  /*0fd0*/  IMAD.MOV.U32 R23, RZ, RZ, 0x1ca00000 ;  /* 0x1ca00000ff177424 */ /* 0x000fc800078e00ff */
[----:B------:R-:W-:-:S06]  /*0fe0*/  @!P0 DMUL R8, R6, 8.98846567431157953865e+307 ;  /* 0x7fe0000006088828 */ /* 0x000fcc0000000000 */
[----:B------:R-:W0:Y:S02]  /*0ff0*/  MUFU.RCP64H R13, R9 ;  /* 0x00000009000d7308 */ /* 0x000e240000001800 */
[----:B0-----:R-:W-:-:S08]  /*1000*/  DFMA R2, R12, -R8, 1 ;  /* 0x3ff000000c02742b */ /* 0x001fd00000000808 */
[----:B------:R-:W-:-:S08]  /*1010*/  DFMA R2, R2, R2, R2 ;  /* 0x000000020202722b */ /* 0x000fd00000000002 */
[----:B------:R-:W-:Y:S01]  /*1020*/  DFMA R12, R12, R2, R12 ;  /* 0x000000020c0c722b */ /* 0x000fe2000000000c */
[----:B------:R-:W-:Y:S02]  /*1030*/  IMAD.MOV.U32 R3, RZ, RZ, R15 ;  /* 0x000000ffff037224 */ /* 0x000fe400078e000f */
[----:B------:R-:W-:-:S03]  /*1040*/  IMAD.MOV.U32 R2, RZ, RZ, R14 ;  /* 0x000000ffff027224 */ /* 0x000fc600078e000e */
[----:B------:R-:W-:Y:S02]  /*1050*/  LOP3.LUT R22, R3, 0x7ff00000, RZ, 0xc0, !PT ;  /* 0x7ff0000003167812 */ /* 0x000fe400078ec0ff */
[----:B------:R-:W-:Y:S01]  /*1060*/  DFMA R14, R12, -R8, 1 ;  /* 0x3ff000000c0e742b */ /* 0x000fe20000000808 */
[----:B------:R-:W-:Y:S01]  /*1070*/  IMAD.MOV.U32 R10, RZ, RZ, R2 ;  /* 0x000000ffff0a7224 */ /* 0x000fe200078e0002 */
[----:B------:R-:W-:Y:S01]  /*1080*/  ISETP.GE.U32.AND P1, PT, R22, R17, PT ;  /* 0x000000111600720c */ /* 0x000fe20003f26070 */
[----:B------:R-:W-:-:S03]  /*1090*/  IMAD.MOV.U32 R24, RZ, RZ, R22 ;  /* 0x000000ffff187224 */ /* 0x000fc600078e0016 */
[----:B------:R-:W-:Y:S02]  /*10a0*/  SEL R11, R23, 0x63400000, !P1 ;  /* 0x63400000170b7807 */ /* 0x000fe40004800000 */
[----:B------:R-:W-:Y:S01]  /*10b0*/  DFMA R12, R12, R14, R12 ;  /* 0x0000000e0c0c722b */ /* 0x000fe2000000000c */
[----:B------:R-:W-:Y:S02]  /*10c0*/  FSETP.GEU.AND P1, PT, |R3|, 1.469367938527859385e-39, PT ;  /* 0x001000000300780b */ /* 0x000fe40003f2e200 */
[----:B------:R-:W-:-:S11]  /*10d0*/  LOP3.LUT R11, R11, 0x800fffff, R3, 0xf8, !PT ;  /* 0x800fffff0b0b7812 */ /* 0x000fd600078ef803 */
[----:B------:R-:W-:Y:S05]  /*10e0*/  @P1 BRA `(.L_x_7) ;  /* 0x0000000000201947 */ /* 0x000fea0003800000 */
[----:B------:R-:W-:Y:S02]  /*10f0*/  LOP3.LUT R15, R7, 0x7ff00000, RZ, 0xc0, !PT ;  /* 0x7ff00000070f7812 */ /* 0x000fe400078ec0ff */
[----:B------:R-:W-:Y:S02]  /*1100*/  MOV R14, RZ ;  /* 0x000000ff000e7202 */ /* 0x000fe40000000f00 */
[----:B------:R-:W-:-:S04]  /*1110*/  ISETP.GE.U32.AND P1, PT, R22, R15, PT ;  /* 0x0000000f1600720c */ /* 0x000fc80003f26070 */
[----:B------:R-:W-:-:S04]  /*1120*/  SEL R15, R23, 0x63400000, !P1 ;  /* 0x63400000170f7807 */ /* 0x000fc80004800000 */
[----:B------:R-:W-:-:S04]  /*1130*/  LOP3.LUT R15, R15, 0x80000000, R3, 0xf8, !PT ;  /* 0x800000000f0f7812 */ /* 0x000fc800078ef803 */
[----:B------:R-:W-:-:S06]  /*1140*/  LOP3.LUT R15, R15, 0x100000, RZ, 0xfc, !PT ;  /* 0x001000000f0f7812 */ /* 0x000fcc00078efcff */
[----:B------:R-:W-:-:S10]  /*1150*/  DFMA R10, R10, 2, -R14 ;  /* 0x400000000a0a782b */ /* 0x000fd4000000080e */
[----:B------:R-:W-:-:S07]  /*1160*/  LOP3.LUT R24, R11, 0x7ff00000, RZ, 0xc0, !PT ;  /* 0x7ff000000b187812 */ /* 0x000fce00078ec0ff */
.L_x_7:
[----:B------:R-:W-:Y:S01]  /*1170*/  IMAD.MOV.U32 R25, RZ, RZ, R17 ;  /* 0x000000ffff197224 */ /* 0x000fe200078e0011 */
[----:B------:R-:W-:Y:S01]  /*1180*/  @!P0 LOP3.LUT R25, R9, 0x7ff00000, RZ, 0xc0, !PT ;  /* 0x7ff0000009198812 */ /* 0x000fe200078ec0ff */
[----:B------:R-:W-:Y:S01]  /*1190*/  VIADD R26, R24, 0xffffffff ;  /* 0xffffffff181a7836 */ /* 0x000fe20000000000 */
[----:B------:R-:W-:-:S04]  /*11a0*/  DMUL R14, R12, R10 ;  /* 0x0000000a0c0e7228 */ /* 0x000fc80000000000 */
[----:B------:R-:W-:Y:S01]  /*11b0*/  ISETP.GT.U32.AND P0, PT, R26, 0x7feffffe, PT ;  /* 0x7feffffe1a00780c */ /* 0x000fe20003f04070 */
[----:B------:R-:W-:-:S03]  /*11c0*/  VIADD R26, R25, 0xffffffff ;  /* 0xffffffff191a7836 */ /* 0x000fc60000000000 */
[----:B------:R-:W-:Y:S02]  /*11d0*/  DFMA R16, R14, -R8, R10 ;  /* 0x800000080e10722b */ /* 0x000fe4000000000a */
[----:B------:R-:W-:-:S06]  /*11e0*/  ISETP.GT.U32.OR P0, PT, R26, 0x7feffffe, P0 ;  /* 0x7feffffe1a00780c */ /* 0x000fcc0000704470 */
[----:B------:R-:W-:-:S07]  /*11f0*/  DFMA R16, R12, R16, R14 ;  /* 0x000000100c10722b */ /* 0x000fce000000000e */
[----:B------:R-:W-:Y:S05]  /*1200*/  @P0 BRA `(.L_x_8) ;  /* 0x00000000006c0947 */ /* 0x000fea0003800000 */
[----:B------:R-:W-:Y:S01]  /*1210*/  LOP3.LUT R3, R7, 0x7ff00000, RZ, 0xc0, !PT ;  /* 0x7ff0000007037812 */ /* 0x000fe200078ec0ff */
[----:B------:R-:W-:-:S03]  /*1220*/  IMAD.MOV.U32 R14, RZ, RZ, RZ ;  /* 0x000000ffff0e7224 */ /* 0x000fc600078e00ff */
[CC--:B------:R-:W-:Y:S02]  /*1230*/  VIADDMNMX R2, R22.reuse, -R3.reuse, 0xb9600000, !PT ;  /* 0xb960000016027446 */ /* 0x0c0fe40007800903 */
[----:B------:R-:W-:Y:S02]  /*1240*/  ISETP.GE.U32.AND P0, PT, R22, R3, PT ;  /* 0x000000031600720c */ /* 0x000fe40003f06070 */
[----:B------:R-:W-:Y:S02]  /*1250*/  VIMNMX R2, PT, PT, R2, 0x46a00000, PT ;  /* 0x46a0000002027848 */ /* 0x000fe40003fe0100 */
[----:B------:R-:W-:-:S05]  /*1260*/  SEL R23, R23, 0x63400000, !P0 ;  /* 0x6340000017177807 */ /* 0x000fca0004000000 */
[----:B------:R-:W-:-:S04]  /*1270*/  IMAD.IADD R2, R2, 0x1, -R23 ;  /* 0x0000000102027824 */ /* 0x000fc800078e0a17 */
[----:B------:R-:W-:-:S06]  /*1280*/  VIADD R15, R2, 0x7fe00000 ;  /* 0x7fe00000020f7836 */ /* 0x000fcc0000000000 */
[----:B------:R-:W-:-:S10]  /*1290*/  DMUL R12, R16, R14 ;  /* 0x0000000e100c7228 */ /* 0x000fd40000000000 */
[----:B------:R-:W-:-:S13]  /*12a0*/  FSETP.GTU.AND P0, PT, |R13|, 1.469367938527859385e-39, PT ;  /* 0x001000000d00780b */ /* 0x000fda0003f0c200 */
[----:B------:R-:W-:Y:S05]  /*12b0*/  @P0 BRA `(.L_x_9) ;  /* 0x0000000000940947 */ /* 0x000fea0003800000 */
[----:B------:R-:W-:Y:S01]  /*12c0*/  DFMA R8, R16, -R8, R10 ;  /* 0x800000081008722b */ /* 0x000fe2000000000a */
[----:B------:R-:W-:-:S09]  /*12d0*/  IMAD.MOV.U32 R14, RZ, RZ, RZ ;  /* 0x000000ffff0e7224 */ /* 0x000fd200078e00ff */
[C---:B------:R-:W-:Y:S02]  /*12e0*/  FSETP.NEU.AND P0, PT, R9.reuse, RZ, PT ;  /* 0x000000ff0900720b */ /* 0x040fe40003f0d000 */
[----:B------:R-:W-:-:S04]  /*12f0*/  LOP3.LUT R3, R9, 0x80000000, R7, 0x48, !PT ;  /* 0x8000000009037812 */ /* 0x000fc800078e4807 */
[----:B------:R-:W-:-:S07]  /*1300*/  LOP3.LUT R15, R3, R15, RZ, 0xfc, !PT ;  /* 0x0000000f030f7212 */ /* 0x000fce00078efcff */
[----:B------:R-:W-:Y:S05]  /*1310*/  @!P0 BRA `(.L_x_9) ;  /* 0x00000000007c8947 */ /* 0x000fea0003800000 */
[----:B------:R-:W-:Y:S01]  /*1320*/  IMAD.MOV R7, RZ, RZ, -R2 ;  /* 0x000000ffff077224 */ /* 0x000fe200078e0a02 */
[----:B------:R-:W-:Y:S01]  /*1330*/  DMUL.RP R14, R16, R14 ;  /* 0x0000000e100e7228 */ /* 0x000fe20000008000 */
[----:B------:R-:W-:-:S06]  /*1340*/  IMAD.MOV.U32 R6, RZ, RZ, RZ ;  /* 0x000000ffff067224 */ /* 0x000fcc00078e00ff */
[----:B------:R-:W-:-:S03]  /*1350*/  DFMA R6, R12, -R6, R16 ;  /* 0x800000060c06722b */ /* 0x000fc60000000010 */
[----:B------:R-:W-:-:S03]  /*1360*/  LOP3.LUT R3, R15, R3, RZ, 0x3c, !PT ;  /* 0x000000030f037212 */ /* 0x000fc600078e3cff */
[----:B------:R-:W-:-:S04]  /*1370*/  IADD3 R6, PT, PT, -R2, -0x43300000, RZ ;  /* 0xbcd0000002067810 */ /* 0x000fc80007ffe1ff */
[----:B------:R-:W-:-:S04]  /*1380*/  FSETP.NEU.AND P0, PT, |R7|, R6, PT ;  /* 0x000000060700720b */ /* 0x000fc80003f0d200 */
[----:B------:R-:W-:Y:S02]  /*1390*/  FSEL R12, R14, R12, !P0 ;  /* 0x0000000c0e0c7208 */ /* 0x000fe40004000000 */
[----:B------:R-:W-:Y:S01]  /*13a0*/  FSEL R13, R3, R13, !P0 ;  /* 0x0000000d030d7208 */ /* 0x000fe20004000000 */
[----:B------:R-:W-:Y:S06]  /*13b0*/  BRA `(.L_x_9) ;  /* 0x0000000000547947 */ /* 0x000fec0003800000 */
.L_x_8:
[----:B------:R-:W-:-:S14]  /*13c0*/  DSETP.NAN.AND P0, PT, R2, R2, PT ;  /* 0x000000020200722a */ /* 0x000fdc0003f08000 */
[----:B------:R-:W-:Y:S05]  /*13d0*/  @P0 BRA `(.L_x_10) ;  /* 0x0000000000440947 */ /* 0x000fea0003800000 */
[----:B------:R-:W-:-:S14]  /*13e0*/  DSETP.NAN.AND P0, PT, R6, R6, PT ;  /* 0x000000060600722a */ /* 0x000fdc0003f08000 */
[----:B------:R-:W-:Y:S05]  /*13f0*/  @P0 BRA `(.L_x_11) ;  /* 0x0000000000300947 */ /* 0x000fea0003800000 */
[----:B------:R-:W-:Y:S01]  /*1400*/  ISETP.NE.AND P0, PT, R24, R25, PT ;  /* 0x000000191800720c */ /* 0x000fe20003f05270 */
[----:B------:R-:W-:Y:S01]  /*1410*/  IMAD.MOV.U32 R13, RZ, RZ, -0x80000 ;  /* 0xfff80000ff0d7424 */ /* 0x000fe200078e00ff */
[----:B------:R-:W-:-:S11]  /*1420*/  MOV R12, 0x0 ;  /* 0x00000000000c7802 */ /* 0x000fd60000000f00 */
[----:B------:R-:W-:Y:S05]  /*1430*/  @!P0 BRA `(.L_x_9) ;  /* 0x0000000000348947 */ /* 0x000fea0003800000 */
[----:B------:R-:W-:Y:S02]  /*1440*/  ISETP.NE.AND P0, PT, R24, 0x7ff00000, PT ;  /* 0x7ff000001800780c */ /* 0x000fe40003f05270 */
[----:B------:R-:W-:Y:S02]  /*1450*/  LOP3.LUT R13, R3, 0x80000000, R7, 0x48, !PT ;  /* 0x80000000030d7812 */ /* 0x000fe400078e4807 */
[----:B------:R-:W-:-:S13]  /*1460*/  ISETP.EQ.OR P0, PT, R25, RZ, !P0 ;  /* 0x000000ff1900720c */ /* 0x000fda0004702670 */
[----:B------:R-:W-:Y:S01]  /*1470*/  @P0 LOP3.LUT R2, R13, 0x7ff00000, RZ, 0xfc, !PT ;  /* 0x7ff000000d020812 */ /* 0x000fe200078efcff */
[----:B------:R-:W-:Y:S02]  /*1480*/  @!P0 IMAD.MOV.U32 R12, RZ, RZ, RZ ;  /* 0x000000ffff0c8224 */ /* 0x000fe400078e00ff */
[----:B------:R-:W-:Y:S02]  /*1490*/  @P0 IMAD.MOV.U32 R12, RZ, RZ, RZ ;  /* 0x000000ffff0c0224 */ /* 0x000fe400078e00ff */
[----:B------:R-:W-:Y:S01]  /*14a0*/  @P0 IMAD.MOV.U32 R13, RZ, RZ, R2 ;  /* 0x000000ffff0d0224 */ /* 0x000fe200078e0002 */
[----:B------:R-:W-:Y:S06]  /*14b0*/  BRA `(.L_x_9) ;  /* 0x0000000000147947 */ /* 0x000fec0003800000 */
.L_x_11:
[----:B------:R-:W-:Y:S01]  /*14c0*/  LOP3.LUT R13, R7, 0x80000, RZ, 0xfc, !PT ;  /* 0x00080000070d7812 */ /* 0x000fe200078efcff */
[----:B------:R-:W-:Y:S01]  /*14d0*/  IMAD.MOV.U32 R12, RZ, RZ, R6 ;  /* 0x000000ffff0c7224 */ /* 0x000fe200078e0006 */
[----:B------:R-:W-:Y:S06]  /*14e0*/  BRA `(.L_x_9) ;  /* 0x0000000000087947 */ /* 0x000fec0003800000 */
.L_x_10:
[----:B------:R-:W-:Y:S01]  /*14f0*/  LOP3.LUT R13, R3, 0x80000, RZ, 0xfc, !PT ;  /* 0x00080000030d7812 */ /* 0x000fe200078efcff */
[----:B------:R-:W-:-:S07]  /*1500*/  IMAD.MOV.U32 R12, RZ, RZ, R2 ;  /* 0x000000ffff0c7224 */ /* 0x000fce00078e0002 */
.L_x_9:
[----:B------:R-:W-:Y:S02]  /*1510*/  IMAD.MOV.U32 R2, RZ, RZ, R20 ;  /* 0x000000ffff027224 */ /* 0x000fe400078e0014 */
[----:B------:R-:W-:-:S04]  /*1520*/  IMAD.MOV.U32 R3, RZ, RZ, 0x0 ;  /* 0x00000000ff037424 */ /* 0x000fc800078e00ff */
[----:B------:R-:W-:Y:S05]  /*1530*/  RET.REL.NODEC R2 `(_Z16CalculateXKernelPdS_S_i) ;  /* 0xffffffe802b07950 */ /* 0x000fea0003c3ffff */
.L_x_12:
[----:B------:R-:W-:-:S00]  /*1540*/  BRA `(.L_x_12) ;  /* 0xfffffffc00fc7947 */ /* 0x000fc0000383ffff */
[----:B------:R-:W-:-:S00]  /*1550*/  NOP ;  /* 0x0000000000007918 */ /* 0x000fc00000000000 */
        /* <DEDUP_REMOVED lines=10> */
.L_x_69:


//--------------------- .text._Z18CalculatingYKernelPdS_S_i --------------------------
	.section	.text._Z18CalculatingYKernelPdS_S_i,"ax",@progbits
	.align	128
        .global         _Z18CalculatingYKernelPdS_S_i
        .type           _Z18CalculatingYKernelPdS_S_i,@function
        .size           _Z18CalculatingYKernelPdS_S_i,(.L_x_72 - _Z18CalculatingYKernelPdS_S_i)
        .other          _Z18CalculatingYKernelPdS_S_i,@"STO_CUDA_ENTRY STV_DEFAULT"
_Z18CalculatingYKernelPdS_S_i:
.text._Z18CalculatingYKernelPdS_S_i:
        /* <DEDUP_REMOVED lines=10> */
[----:B------:R-:W-:Y:S01]  /*00a0*/  IMAD.MOV.U32 R9, RZ, RZ, RZ ;  /* 0x000000ffff097224 */ /* 0x000fe200078e00ff */
[----:B------:R-:W-:Y:S01]  /*00b0*/  PRMT R0, RZ, 0x7610, R0 ;  /* 0x00007610ff007816 */ /* 0x000fe20000000000 */
[----:B------:R-:W1:Y:S01]  /*00c0*/  LDCU.64 UR4, c[0x0][0x390] ;  /* 0x00007200ff0477ac */ /* 0x000e620008000a00 */
[----:B------:R-:W-:Y:S01]  /*00d0*/  PRMT R8, RZ, 0x7610, R8 ;  /* 0x00007610ff087816 */ /* 0x000fe20000000008 */
[----:B------:R-:W2:Y:S01]  /*00e0*/  LDCU.64 UR8, c[0x0][0x358] ;  /* 0x00006b00ff0877ac */ /* 0x000ea20008000a00 */
[----:B0-----:R-:W-:Y:S02]  /*00f0*/  UIADD3 UR6, UP0, UPT, UR6, 0x40, URZ ;  /* 0x0000004006067890 */ /* 0x001fe4000ff1e0ff */
[----:B-1----:R-:W-:Y:S02]  /*0100*/  UIADD3 UR4, UP1, UPT, UR4, 0x40, URZ ;  /* 0x0000004004047890 */ /* 0x002fe4000ff3e0ff */
[----:B------:R-:W-:-:S02]  /*0110*/  UIADD3.X UR7, UPT, UPT, URZ, UR7, URZ, UP0, !UPT ;  /* 0x00000007ff077290 */ /* 0x000fc400087fe4ff */
[----:B--2---:R-:W-:-:S12]  /*0120*/  UIADD3.X UR5, UPT, UPT, URZ, UR5, URZ, UP1, !UPT ;  /* 0x00000005ff057290 */ /* 0x004fd80008ffe4ff */
.L_x_18:
[----:B012-4-:R-:W0:Y:S08]  /*0130*/  LDC.64 R6, c[0x0][0x388] ;  /* 0x0000e200ff067b82 */ /* 0x017e300000000a00 */
[----:B------:R-:W1:Y:S01]  /*0140*/  LDC.64 R2, c[0x0][0x390] ;  /* 0x0000e400ff027b82 */ /* 0x000e620000000a00 */
[----:B0-----:R-:W-:-:S06]  /*0150*/  IMAD.WIDE.U32 R6, R9, 0x8, R6 ;  /* 0x0000000809067825 */ /* 0x001fcc00078e0006 */
[----:B------:R-:W2:Y:S01]  /*0160*/  LDG.E.64 R6, desc[UR8][R6.64] ;  /* 0x0000000806067981 */ /* 0x000ea2000c1e1b00 */
[C---:B------:R-:W-:Y:S01]  /*0170*/  ISETP.NE.AND P0, PT, R9.reuse, RZ, PT ;  /* 0x000000ff0900720c */ /* 0x040fe20003f05270 */
[----:B-1-3--:R-:W-:-:S05]  /*0180*/  IMAD.WIDE.U32 R4, R9, 0x8, R2 ;  /* 0x0000000809047825 */ /* 0x00afca00078e0002 */
[----:B--2---:R0:W-:Y:S07]  /*0190*/  STG.E.64 desc[UR8][R4.64], R6 ;  /* 0x0000000604007986 */ /* 0x0041ee000c101b08 */
[----:B------:R-:W-:Y:S05]  /*01a0*/  @!P0 BRA `(.L_x_13) ;  /* 0x0000000c000c8947 */ /* 0x000fea0003800000 */
[----:B------:R-:W1:Y:S01]  /*01b0*/  LDCU UR10, c[0x0][0x398] ;  /* 0x00007300ff0a77ac */ /* 0x000e620008000800 */
[C---:B------:R-:W-:Y:S01]  /*01c0*/  ISETP.GE.U32.AND P1, PT, R9.reuse, 0x10, PT ;  /* 0x000000100900780c */ /* 0x040fe20003f26070 */
[----:B------:R-:W-:Y:S01]  /*01d0*/  IMAD.MOV.U32 R11, RZ, RZ, RZ ;  /* 0x000000ffff0b7224 */ /* 0x000fe200078e00ff */
[C---:B------:R-:W-:Y:S01]  /*01e0*/  LOP3.LUT P0, RZ, R9.reuse, 0xf, RZ, 0xc0, !PT ;  /* 0x0000000f09ff7812 */ /* 0x040fe2000780c0ff */
[----:B-1----:R-:W-:-:S10]  /*01f0*/  IMAD R10, R9, UR10, RZ ;  /* 0x0000000a090a7c24 */ /* 0x002fd4000f8e02ff */
[----:B------:R-:W-:Y:S05]  /*0200*/  @!P1 BRA `(.L_x_14) ;  /* 0x0000000400449947 */ /* 0x000fea0003800000 */
[C---:B------:R-:W-:Y:S01]  /*0210*/  LOP3.LUT R16, R9.reuse, 0xfffffff0, RZ, 0xc0, !PT ;  /* 0xfffffff009107812 */ /* 0x040fe200078ec0ff */
[----:B------:R-:W-:Y:S01]  /*0220*/  IMAD.U32 R12, RZ, RZ, UR6 ;  /* 0x00000006ff0c7e24 */ /* 0x000fe2000f8e00ff */
[----:B------:R-:W-:Y:S01]  /*0230*/  LOP3.LUT R11, R9, 0x7ffffff0, RZ, 0xc0, !PT ;  /* 0x7ffffff0090b7812 */ /* 0x000fe200078ec0ff */
[----:B------:R-:W-:Y:S02]  /*0240*/  IMAD.U32 R13, RZ, RZ, UR7 ;  /* 0x00000007ff0d7e24 */ /* 0x000fe4000f8e00ff */
[----:B------:R-:W-:Y:S02]  /*0250*/  IMAD.U32 R17, RZ, RZ, UR4 ;  /* 0x00000004ff117e24 */ /* 0x000fe4000f8e00ff */
[----:B------:R-:W-:-:S04]  /*0260*/  IMAD.WIDE.U32 R12, R10, 0x8, R12 ;  /* 0x000000080a0c7825 */ /* 0x000fc800078e000c */
[----:B------:R-:W-:Y:S02]  /*0270*/  IMAD.U32 R18, RZ, RZ, UR5 ;  /* 0x00000005ff127e24 */ /* 0x000fe4000f8e00ff */
[----:B------:R-:W-:-:S07]  /*0280*/  IMAD.MOV R16, RZ, RZ, -R16 ;  /* 0x000000ffff107224 */ /* 0x000fce00078e0a10 */
.L_x_15:
[----:B------:R-:W-:Y:S01]  /*0290*/  IMAD.MOV.U32 R14, RZ, RZ, R17 ;  /* 0x000000ffff0e7224 */ /* 0x000fe200078e0011 */
[----:B------:R-:W-:Y:S02]  /*02a0*/  MOV R15, R18 ;  /* 0x00000012000f7202 */ /* 0x000fe40000000f00 */
        /* <DEDUP_REMOVED lines=57> */
[----:B--2---:R-:W5:Y:S01]  /*0640*/  LDG.E.64 R20, desc[UR8][R14.64+0x30] ;  /* 0x000030080e147981 */ /* 0x004f62000c1e1b00 */
[----:B------:R-:W-:Y:S01]  /*0650*/  VIADD R16, R16, 0x10 ;  /* 0x0000001010107836 */ /* 0x000fe20000000000 */
[----:B-----5:R-:W-:-:S07]  /*0660*/  DFMA R20, -R6, R20, R24 ;  /* 0x000000140614722b */ /* 0x020fce0000000118 */
[----:B------:R4:W-:Y:S04]  /*0670*/  STG.E.64 desc[UR8][R4.64], R20 ;  /* 0x0000001404007986 */ /* 0x0009e8000c101b08 */
[----:B------:R0:W2:Y:S04]  /*0680*/  LDG.E.64 R6, desc[UR8][R12.64+0x38] ;  /* 0x000038080c067981 */ /* 0x0000a8000c1e1b00 */
[----:B---3--:R-:W2:Y:S01]  /*0690*/  LDG.E.64 R22, desc[UR8][R14.64+0x38] ;  /* 0x000038080e167981 */ /* 0x008ea2000c1e1b00 */
[----:B------:R-:W-:Y:S02]  /*06a0*/  ISETP.NE.AND P1, PT, R16, RZ, PT ;  /* 0x000000ff1000720c */ /* 0x000fe40003f25270 */
[----:B------:R-:W-:-:S02]  /*06b0*/  IADD3 R17, P3, PT, R14, 0x80, RZ ;  /* 0x000000800e117810 */ /* 0x000fc40007f7e0ff */
[----:B0-----:R-:W-:-:S03]  /*06c0*/  IADD3 R12, P2, PT, R12, 0x80, RZ ;  /* 0x000000800c0c7810 */ /* 0x001fc60007f5e0ff */
[----:B-1----:R-:W-:Y:S02]  /*06d0*/  IMAD.X R18, RZ, RZ, R15, P3 ;  /* 0x000000ffff127224 */ /* 0x002fe400018e060f */
[----:B------:R-:W-:Y:S01]  /*06e0*/  IMAD.X R13, RZ, RZ, R13, P2 ;  /* 0x000000ffff0d7224 */ /* 0x000fe200010e060d */
[----:B--2---:R-:W-:-:S07]  /*06f0*/  DFMA R6, -R6, R22, R20 ;  /* 0x000000160606722b */ /* 0x004fce0000000114 */
[----:B------:R4:W-:Y:S01]  /*0700*/  STG.E.64 desc[UR8][R4.64], R6 ;  /* 0x0000000604007986 */ /* 0x0009e2000c101b08 */
[----:B------:R-:W-:Y:S05]  /*0710*/  @P1 BRA `(.L_x_15) ;  /* 0xfffffff800dc1947 */ /* 0x000fea000383ffff */
.L_x_14:
[----:B------:R-:W-:Y:S05]  /*0720*/  @!P0 BRA `(.L_x_13) ;  /* 0x0000000400ac8947 */ /* 0x000fea0003800000 */
[----:B------:R-:W-:-:S04]  /*0730*/  LOP3.LUT R13, R8, 0xf, RZ, 0xc0, !PT ;  /* 0x0000000f080d7812 */ /* 0x000fc800078ec0ff */
[C---:B------:R-:W-:Y:S01]  /*0740*/  LOP3.LUT P1, RZ, R13.reuse, 0x7, RZ, 0xc0, !PT ;  /* 0x000000070dff7812 */ /* 0x040fe2000782c0ff */
[----:B------:R-:W-:-:S05]  /*0750*/  VIADD R12, R13, 0xffffffff ;  /* 0xffffffff0d0c7836 */ /* 0x000fca0000000000 */
[----:B------:R-:W-:-:S13]  /*0760*/  ISETP.GE.U32.AND P0, PT, R12, 0x7, PT ;  /* 0x000000070c00780c */ /* 0x000fda0003f06070 */
[----:B------:R-:W-:Y:S05]  /*0770*/  @!P0 BRA `(.L_x_16) ;  /* 0x0000000000a88947 */ /* 0x000fea0003800000 */
[----:B------:R-:W1:Y:S01]  /*0780*/  LDC.64 R18, c[0x0][0x380] ;  /* 0x0000e000ff127b82 */ /* 0x000e620000000a00 */
[----:B------:R-:W-:Y:S02]  /*0790*/  IMAD.IADD R15, R10, 0x1, R11 ;  /* 0x000000010a0f7824 */ /* 0x000fe400078e020b */
[----:B------:R-:W-:-:S05]  /*07a0*/  IMAD.WIDE.U32 R12, R11, 0x8, R2 ;  /* 0x000000080b0c7825 */ /* 0x000fca00078e0002 */
[----:B------:R-:W2:Y:S01]  /*07b0*/  LDG.E.64 R16, desc[UR8][R12.64] ;  /* 0x000000080c107981 */ /* 0x000ea2000c1e1b00 */
[----:B-1----:R-:W-:Y:S02]  /*07c0*/  IMAD.WIDE.U32 R18, R15, 0x8, R18 ;  /* 0x000000080f127825 */ /* 0x002fe400078e0012 */
[----:B------:R-:W1:Y:S04]  /*07d0*/  LDC.64 R14, c[0x0][0x380] ;  /* 0x0000e000ff0e7b82 */ /* 0x000e680000000a00 */
[----:B------:R-:W2:Y:S01]  /*07e0*/  LDG.E.64 R18, desc[UR8][R18.64] ;  /* 0x0000000812127981 */ /* 0x000ea2000c1e1b00 */
[----:B----4-:R-:W-:-:S04]  /*07f0*/  IADD3 R20, P0, PT, R10, R11, RZ ;  /* 0x0000000b0a147210 */ /* 0x010fc80007f1e0ff */
[----:B------:R-:W-:Y:S02]  /*0800*/  IADD3.X R21, PT, PT, RZ, RZ, RZ, P0, !PT ;  /* 0x000000ffff157210 */ /* 0x000fe400007fe4ff */
[----:B-1----:R-:W-:-:S04]  /*0810*/  LEA R14, P0, R20, R14, 0x3 ;  /* 0x0000000e140e7211 */ /* 0x002fc800078018ff */
[----:B------:R-:W-:Y:S01]  /*0820*/  LEA.HI.X R15, R20, R15, R21, 0x3, P0 ;  /* 0x0000000f140f7211 */ /* 0x000fe200000f1c15 */
[----:B--2---:R-:W-:-:S07]  /*0830*/  DFMA R16, -R18, R16, R6 ;  /* 0x000000101210722b */ /* 0x004fce0000000106 */
[----:B------:R1:W-:Y:S04]  /*0840*/  STG.E.64 desc[UR8][R4.64], R16 ;  /* 0x0000001004007986 */ /* 0x0003e8000c101b08 */
[----:B------:R-:W2:Y:S04]  /*0850*/  LDG.E.64 R20, desc[UR8][R12.64+0x8] ;  /* 0x000008080c147981 */ /* 0x000ea8000c1e1b00 */
[----:B0-----:R-:W2:Y:S02]  /*0860*/  LDG.E.64 R6, desc[UR8][R14.64+0x8] ;  /* 0x000008080e067981 */ /* 0x001ea4000c1e1b00 */
        /* <DEDUP_REMOVED lines=27> */
.L_x_16:
[----:B------:R-:W-:Y:S05]  /*0a20*/  @!P1 BRA `(.L_x_13) ;  /* 0x0000000000ec9947 */ /* 0x000fea0003800000 */
[----:B-1----:R-:W-:-:S04]  /*0a30*/  LOP3.LUT R16, R0, 0xffff, RZ, 0xc0, !PT ;  /* 0x0000ffff00107812 */ /* 0x002fc800078ec0ff */
[C---:B------:R-:W-:Y:S02]  /*0a40*/  LOP3.LUT R12, R16.reuse, 0x7, RZ, 0xc0, !PT ;  /* 0x00000007100c7812 */ /* 0x040fe400078ec0ff */
[----:B------:R-:W-:-:S03]  /*0a50*/  LOP3.LUT R16, R16, 0x3, RZ, 0xc0, !PT ;  /* 0x0000000310107812 */ /* 0x000fc600078ec0ff */
[----:B------:R-:W-:Y:S01]  /*0a60*/  VIADD R12, R12, 0xffffffff ;  /* 0xffffffff0c0c7836 */ /* 0x000fe20000000000 */
[----:B------:R-:W-:-:S04]  /*0a70*/  ISETP.NE.AND P1, PT, R16, RZ, PT ;  /* 0x000000ff1000720c */ /* 0x000fc80003f25270 */
[----:B------:R-:W-:-:S13]  /*0a80*/  ISETP.GE.U32.AND P0, PT, R12, 0x3, PT ;  /* 0x000000030c00780c */ /* 0x000fda0003f06070 */
[----:B------:R-:W-:Y:S05]  /*0a90*/  @!P0 BRA `(.L_x_17) ;  /* 0x0000000000688947 */ /* 0x000fea0003800000 */
[----:B------:R-:W1:Y:S01]  /*0aa0*/  LDC.64 R12, c[0x0][0x380] ;  /* 0x0000e000ff0c7b82 */ /* 0x000e620000000a00 */
[----:B------:R-:W-:Y:S02]  /*0ab0*/  IMAD.IADD R23, R10, 0x1, R11 ;  /* 0x000000010a177824 */ /* 0x000fe400078e020b */
[----:B------:R-:W-:-:S05]  /*0ac0*/  IMAD.WIDE.U32 R14, R11, 0x8, R2 ;  /* 0x000000080b0e7825 */ /* 0x000fca00078e0002 */
[----:B------:R-:W2:Y:S01]  /*0ad0*/  LDG.E.64 R18, desc[UR8][R14.64] ;  /* 0x000000080e127981 */ /* 0x000ea2000c1e1b00 */
[----:B-1----:R-:W-:Y:S02]  /*0ae0*/  IMAD.WIDE.U32 R22, R23, 0x8, R12 ;  /* 0x0000000817167825 */ /* 0x002fe400078e000c */
[----:B------:R-:W1:Y:S03]  /*0af0*/  LDC.64 R12, c[0x0][0x380] ;  /* 0x0000e000ff0c7b82 */ /* 0x000e660000000a00 */
[----:B----4-:R-:W2:Y:S01]  /*0b00*/  LDG.E.64 R20, desc[UR8][R22.64] ;  /* 0x0000000816147981 */ /* 0x010ea2000c1e1b00 */
[----:B------:R-:W-:-:S05]  /*0b10*/  IADD3 R17, P0, PT, R10, R11, RZ ;  /* 0x0000000b0a117210 */ /* 0x000fca0007f1e0ff */
[----:B------:R-:W-:Y:S01]  /*0b20*/  IMAD.X R24, RZ, RZ, RZ, P0 ;  /* 0x000000ffff187224 */ /* 0x000fe200000e06ff */
        /* <DEDUP_REMOVED lines=12> */
[----:B------:R-:W2:Y:S04]  /*0bf0*/  LDG.E.64 R6, desc[UR8][R12.64+0x18] ;  /* 0x000018080c067981 */ /* 0x000ea8000c1e1b00 */
[----:B------:R-:W2:Y:S01]  /*0c00*/  LDG.E.64 R24, desc[UR8][R14.64+0x18] ;  /* 0x000018080e187981 */ /* 0x000ea2000c1e1b00 */
[----:B------:R-:W-:Y:S01]  /*0c10*/  VIADD R11, R11, 0x4 ;  /* 0x000000040b0b7836 */ /* 0x000fe20000000000 */
[----:B--2---:R-:W-:-:S07]  /*0c20*/  DFMA R6, -R6, R24, R22 ;  /* 0x000000180606722b */ /* 0x004fce0000000116 */
[----:B------:R1:W-:Y:S04]  /*0c30*/  STG.E.64 desc[UR8][R4.64], R6 ;  /* 0x0000000604007986 */ /* 0x0003e8000c101b08 */
.L_x_17:
[----:B------:R-:W-:Y:S05]  /*0c40*/  @!P1 BRA `(.L_x_13) ;  /* 0x0000000000649947 */ /* 0x000fea0003800000 */
[----:B------:R-:W2:Y:S01]  /*0c50*/  LDC.64 R12, c[0x0][0x380] ;  /* 0x0000e000ff0c7b82 */ /* 0x000ea20000000a00 */
[----:B------:R-:W-:Y:S01]  /*0c60*/  IADD3 R15, PT, PT, R10, R11, RZ ;  /* 0x0000000b0a0f7210 */ /* 0x000fe20007ffe0ff */
[----:B------:R-:W-:-:S04]  /*0c70*/  IMAD.WIDE.U32 R2, R11, 0x8, R2 ;  /* 0x000000080b027825 */ /* 0x000fc800078e0002 */
[----:B--2---:R-:W-:Y:S02]  /*0c80*/  IMAD.WIDE.U32 R12, R15, 0x8, R12 ;  /* 0x000000080f0c7825 */ /* 0x004fe400078e000c */
[----:B------:R-:W0:Y:S04]  /*0c90*/  LDG.E.64 R14, desc[UR8][R2.64] ;  /* 0x00000008020e7981 */ /* 0x000e28000c1e1b00 */
[----:B------:R-:W0:Y:S01]  /*0ca0*/  LDG.E.64 R12, desc[UR8][R12.64] ;  /* 0x000000080c0c7981 */ /* 0x000e22000c1e1b00 */
[----:B------:R-:W-:Y:S01]  /*0cb0*/  ISETP.NE.AND P0, PT, R16, 0x1, PT ;  /* 0x000000011000780c */ /* 0x000fe20003f05270 */
[----:B01--4-:R-:W-:-:S07]  /*0cc0*/  DFMA R6, -R12, R14, R6 ;  /* 0x0000000e0c06722b */ /* 0x013fce0000000106 */
[----:B------:R2:W-:Y:S05]  /*0cd0*/  STG.E.64 desc[UR8][R4.64], R6 ;  /* 0x0000000604007986 */ /* 0x0005ea000c101b08 */
[----:B------:R-:W-:Y:S05]  /*0ce0*/  @!P0 BRA `(.L_x_13) ;  /* 0x00000000003c8947 */ /* 0x000fea0003800000 */
[----:B------:R-:W0:Y:S01]  /*0cf0*/  LDC.64 R14, c[0x0][0x380] ;  /* 0x0000e000ff0e7b82 */ /* 0x000e220000000a00 */
[----:B------:R-:W-:Y:S01]  /*0d00*/  IADD3 R10, P0, PT, R10, R11, RZ ;  /* 0x0000000b0a0a7210 */ /* 0x000fe20007f1e0ff */
[----:B------:R-:W3:Y:S04]  /*0d10*/  LDG.E.64 R12, desc[UR8][R2.64+0x8] ;  /* 0x00000808020c7981 */ /* 0x000ee8000c1e1b00 */
[----:B------:R-:W-:Y:S01]  /*0d20*/  IMAD.X R11, RZ, RZ, RZ, P0 ;  /* 0x000000ffff0b7224 */ /* 0x000fe200000e06ff */
[----:B0-----:R-:W-:-:S04]  /*0d30*/  LEA R14, P0, R10, R14, 0x3 ;  /* 0x0000000e0a0e7211 */ /* 0x001fc800078018ff */
[----:B------:R-:W-:-:S05]  /*0d40*/  LEA.HI.X R15, R10, R15, R11, 0x3, P0 ;  /* 0x0000000f0a0f7211 */ /* 0x000fca00000f1c0b */
[----:B------:R-:W3:Y:S01]  /*0d50*/  LDG.E.64 R10, desc[UR8][R14.64+0x8] ;  /* 0x000008080e0a7981 */ /* 0x000ee2000c1e1b00 */
[----:B------:R-:W-:Y:S01]  /*0d60*/  ISETP.NE.AND P0, PT, R16, 0x2, PT ;  /* 0x000000021000780c */ /* 0x000fe20003f05270 */
[----:B---3--:R-:W-:-:S07]  /*0d70*/  DFMA R10, -R10, R12, R6 ;  /* 0x0000000c0a0a722b */ /* 0x008fce0000000106 */
[----:B------:R3:W-:Y:S05]  /*0d80*/  STG.E.64 desc[UR8][R4.64], R10 ;  /* 0x0000000a04007986 */ /* 0x0007ea000c101b08 */
[----:B------:R-:W-:Y:S05]  /*0d90*/  @!P0 BRA `(.L_x_13) ;  /* 0x0000000000108947 */ /* 0x000fea0003800000 */
[----:B--2---:R-:W2:Y:S04]  /*0da0*/  LDG.E.64 R6, desc[UR8][R14.64+0x10] ;  /* 0x000010080e067981 */ /* 0x004ea8000c1e1b00 */
[----:B------:R-:W2:Y:S02]  /*0db0*/  LDG.E.64 R2, desc[UR8][R2.64+0x10] ;  /* 0x0000100802027981 */ /* 0x000ea4000c1e1b00 */
[----:B--2---:R-:W-:-:S07]  /*0dc0*/  DFMA R6, -R6, R2, R10 ;  /* 0x000000020606722b */ /* 0x004fce000000010a */
[----:B------:R0:W-:Y:S04]  /*0dd0*/  STG.E.64 desc[UR8][R4.64], R6 ;  /* 0x0000000604007986 */ /* 0x0001e8000c101b08 */
.L_x_13:
[----:B------:R-:W5:Y:S01]  /*0de0*/  LDCU UR10, c[0x0][0x398] ;  /* 0x00007300ff0a77ac */ /* 0x000f620008000800 */
[----:B------:R-:W-:Y:S02]  /*0df0*/  VIADD R9, R9, 0x1 ;  /* 0x0000000109097836 */ /* 0x000fe40000000000 */
[----:B------:R-:W-:Y:S02]  /*0e00*/  VIADD R8, R8, 0x1 ;  /* 0x0000000108087836 */ /* 0x000fe40000000000 */
[----:B------:R-:W-:Y:S01]  /*0e10*/  VIADD R0, R0, 0x1 ;  /* 0x0000000100007836 */ /* 0x000fe20000000000 */
[----:B-----5:R-:W-:-:S13]  /*0e20*/  ISETP.NE.AND P0, PT, R9, UR10, PT ;  /* 0x0000000a09007c0c */ /* 0x020fda000bf05270 */
[----:B------:R-:W-:Y:S05]  /*0e30*/  @P0 BRA `(.L_x_18) ;  /* 0xfffffff000bc0947 */ /* 0x000fea000383ffff */
[----:B------:R-:W-:Y:S05]  /*0e40*/  EXIT ;  /* 0x000000000000794d */ /* 0x000fea0003800000 */
.L_x_19:
        /* <DEDUP_REMOVED lines=11> */
.L_x_72:


//--------------------- .text._Z21luDecompositionKernelPdS_S_i --------------------------
	.section	.text._Z21luDecompositionKernelPdS_S_i,"ax",@progbits
	.align	128
        .global         _Z21luDecompositionKernelPdS_S_i
        .type           _Z21luDecompositionKernelPdS_S_i,@function
        .size           _Z21luDecompositionKernelPdS_S_i,(.L_x_70 - _Z21luDecompositionKernelPdS_S_i)
        .other          _Z21luDecompositionKernelPdS_S_i,@"STO_CUDA_ENTRY STV_DEFAULT"
_Z21luDecompositionKernelPdS_S_i:
.text._Z21luDecompositionKernelPdS_S_i:
[----:B------:R-:W-:Y:S01]  /*0000*/  LDC R1, c[0x0][0x37c] ;  /* 0x0000df00ff017b82 */ /* 0x000fe20000000800 */
[----:B------:R-:W0:Y:S07]  /*0010*/  S2R R6, SR_TID.X ;  /* 0x0000000000067919 */ /* 0x000e2e0000002100 */
[----:B------:R-:W0:Y:S01]  /*0020*/  S2UR UR4, SR_CTAID.X ;  /* 0x00000000000479c3 */ /* 0x000e220000002500 */
[----:B------:R-:W1:Y:S07]  /*0030*/  LDCU UR6, c[0x0][0x398] ;  /* 0x00007300ff0677ac */ /* 0x000e6e0008000800 */
[----:B------:R-:W0:Y:S01]  /*0040*/  LDC R3, c[0x0][0x360] ;  /* 0x0000d800ff037b82 */ /* 0x000e220000000800 */
[----:B-1----:R-:W-:-:S06]  /*0050*/  UISETP.GE.AND UP0, UPT, UR6, 0x1, UPT ;  /* 0x000000010600788c */ /* 0x002fcc000bf06270 */
[----:B------:R-:W-:Y:S01]  /*0060*/  PLOP3.LUT P0, PT, PT, PT, UP0, 0x80, 0x8 ;  /* 0x000000000008781c */ /* 0x000fe20003f0f008 */
[----:B0-----:R-:W-:-:S05]  /*0070*/  IMAD R6, R3, UR4, R6 ;  /* 0x0000000403067c24 */ /* 0x001fca000f8e0206 */
[----:B------:R-:W-:-:S13]  /*0080*/  ISETP.GE.OR P0, PT, R6, UR6, !P0 ;  /* 0x0000000606007c0c */ /* 0x000fda000c706670 */
[----:B------:R-:W-:Y:S05]  /*0090*/  @P0 EXIT ;  /* 0x000000000000094d */ /* 0x000fea0003800000 */
[----:B------:R-:W-:Y:S01]  /*00a0*/  PRMT R5, RZ, 0x7610, R5 ;  /* 0x00007610ff057816 */ /* 0x000fe20000000005 */
[----:B------:R-:W-:Y:S01]  /*00b0*/  UIADD3 UR8, UPT, UPT, UR6, -0x1, URZ ;  /* 0xffffffff06087890 */ /* 0x000fe2000fffe0ff */
[----:B------:R-:W-:Y:S01]  /*00c0*/  PRMT R4, RZ, 0x7610, R4 ;  /* 0x00007610ff047816 */ /* 0x000fe20000000004 */
[----:B------:R-:W0:Y:S01]  /*00d0*/  LDCU.U16 UR9, c[0x0][0x398] ;  /* 0x00007300ff0977ac */ /* 0x000e220008000400 */
[----:B------:R-:W-:Y:S01]  /*00e0*/  PRMT R3, RZ, 0x7610, R3 ;  /* 0x00007610ff037816 */ /* 0x000fe20000000003 */
[----:B------:R-:W1:Y:S01]  /*00f0*/  LDCU.64 UR10, c[0x0][0x358] ;  /* 0x00006b00ff0a77ac */ /* 0x000e620008000a00 */
[----:B------:R-:W-:Y:S01]  /*0100*/  ULOP3.LUT UR6, UR6, 0x7ffffff0, URZ, 0xc0, !UPT ;  /* 0x7ffffff006067892 */ /* 0x000fe2000f8ec0ff */
[----:B------:R-:W-:-:S11]  /*0110*/  UMOV UR4, URZ ;  /* 0x000000ff00047c82 */ /* 0x000fd60008000000 */
.L_x_62:
[----:B------:R-:W-:Y:S01]  /*0120*/  ISETP.NE.AND P0, PT, R6, RZ, PT ;  /* 0x000000ff0600720c */ /* 0x000fe20003f05270 */
[----:B------:R-:W-:-:S12]  /*0130*/  BSSY.RECONVERGENT B0, `(.L_x_20) ;  /* 0x0000371000007945 */ /* 0x000fd80003800200 */
[----:B--2---:R-:W-:Y:S05]  /*0140*/  @P0 BRA `(.L_x_21) ;  /* 0x0000003400bc0947 */ /* 0x004fea0003800000 */
[----:B------:R-:W2:Y:S01]  /*0150*/  LDCU UR7, c[0x0][0x398] ;  /* 0x00007300ff0777ac */ /* 0x000ea20008000800 */
[----:B------:R-:W-:Y:S01]  /*0160*/  UISETP.NE.AND UP0, UPT, UR4, URZ, UPT ;  /* 0x000000ff0400728c */ /* 0x000fe2000bf05270 */
[----:B--2---:R-:W-:-:S04]  /*0170*/  IMAD.U32 R2, RZ, RZ, UR7 ;  /* 0x00000007ff027e24 */ /* 0x004fc8000f8e00ff */
[----:B------:R-:W-:-:S04]  /*0180*/  IMAD R2, R2, UR4, RZ ;  /* 0x0000000402027c24 */ /* 0x000fc8000f8e02ff */
[----:B------:R-:W-:Y:S05]  /*0190*/  BRA.U !UP0, `(.L_x_22) ;  /* 0x0000000908907547 */ /* 0x000fea000b800000 */
[----:B------:R-:W-:Y:S01]  /*01a0*/  LOP3.LUT R0, R3, 0x7, RZ, 0xc0, !PT ;  /* 0x0000000703007812 */ /* 0x000fe200078ec0ff */
[----:B------:R-:W-:Y:S01]  /*01b0*/  IMAD.U32 R7, RZ, RZ, UR4 ;  /* 0x00000004ff077e24 */ /* 0x000fe2000f8e00ff */
[----:B------:R-:W-:-:S12]  /*01c0*/  ULOP3.LUT UR12, UR4, 0x7ffffff8, URZ, 0xc0, !UPT ;  /* 0x7ffffff8040c7892 */ /* 0x000fd8000f8ec0ff */
.L_x_29:
[----:B-1234-:R-:W2:Y:S01]  /*01d0*/  LDC.64 R24, c[0x0][0x380] ;  /* 0x0000e000ff187b82 */ /* 0x01eea20000000a00 */
[----:B------:R-:W-:-:S07]  /*01e0*/  IADD3 R17, PT, PT, R2, R7, RZ ;  /* 0x0000000702117210 */ /* 0x000fce0007ffe0ff */
[----:B------:R-:W3:Y:S01]  /*01f0*/  LDC.64 R14, c[0x0][0x390] ;  /* 0x0000e400ff0e7b82 */ /* 0x000ee20000000a00 */
[----:B--2---:R-:W-:-:S06]  /*0200*/  IMAD.WIDE.U32 R24, R17, 0x8, R24 ;  /* 0x0000000811187825 */ /* 0x004fcc00078e0018 */
[----:B-1----:R-:W2:Y:S01]  /*0210*/  LDG.E.64 R24, desc[UR10][R24.64] ;  /* 0x0000000a18187981 */ /* 0x002ea2000c1e1b00 */
[----:B------:R-:W-:Y:S01]  /*0220*/  UISETP.GE.U32.AND UP0, UPT, UR4, 0x8, UPT ;  /* 0x000000080400788c */ /* 0x000fe2000bf06070 */
[----:B---3--:R-:W-:-:S04]  /*0230*/  IMAD.WIDE.U32 R16, R17, 0x8, R14 ;  /* 0x0000000811107825 */ /* 0x008fc800078e000e */
[----:B------:R-:W-:Y:S01]  /*0240*/  IMAD.MOV.U32 R9, RZ, RZ, RZ ;  /* 0x000000ffff097224 */ /* 0x000fe200078e00ff */
[----:B--2---:R1:W-:Y:S03]  /*0250*/  STG.E.64 desc[UR10][R16.64], R24 ;  /* 0x0000001810007986 */ /* 0x0043e6000c101b0a */
[----:B------:R-:W-:Y:S05]  /*0260*/  BRA.U !UP0, `(.L_x_23) ;  /* 0x00000005080c7547 */ /* 0x000fea000b800000 */
[----:B------:R-:W2:Y:S01]  /*0270*/  LDC R10, c[0x0][0x398] ;  /* 0x0000e600ff0a7b82 */ /* 0x000ea20000000800 */
[----:B------:R-:W-:Y:S01]  /*0280*/  ULOP3.LUT UR5, UR4, 0x7ffffff8, URZ, 0xc0, !UPT ;  /* 0x7ffffff804057892 */ /* 0x000fe2000f8ec0ff */
[----:B------:R-:W-:Y:S01]  /*0290*/  IMAD.MOV.U32 R11, RZ, RZ, R2 ;  /* 0x000000ffff0b7224 */ /* 0x000fe200078e0002 */
[-C--:B------:R-:W-:Y:S02]  /*02a0*/  MOV R9, R7.reuse ;  /* 0x0000000700097202 */ /* 0x080fe40000000f00 */
[----:B------:R-:W-:Y:S01]  /*02b0*/  UIADD3 UR5, UPT, UPT, -UR5, URZ, URZ ;  /* 0x000000ff05057290 */ /* 0x000fe2000fffe1ff */
[----:B--2---:R-:W-:Y:S01]  /*02c0*/  IMAD.IADD R8, R7, 0x1, R10 ;  /* 0x0000000107087824 */ /* 0x004fe200078e020a */
[C---:B------:R-:W-:Y:S01]  /*02d0*/  LEA R31, R10.reuse, R7, 0x2 ;  /* 0x000000070a1f7211 */ /* 0x040fe200078e10ff */
[C-C-:B------:R-:W-:Y:S02]  /*02e0*/  IMAD R13, R10.reuse, 0x2, R7.reuse ;  /* 0x000000020a0d7824 */ /* 0x140fe400078e0207 */
[----:B------:R-:W-:-:S02]  /*02f0*/  IMAD R29, R10, 0x3, R7 ;  /* 0x000000030a1d7824 */ /* 0x000fc400078e0207 */
[C-C-:B------:R-:W-:Y:S02]  /*0300*/  IMAD R33, R10.reuse, 0x5, R7.reuse ;  /* 0x000000050a217824 */ /* 0x140fe400078e0207 */
[C-C-:B------:R-:W-:Y:S02]  /*0310*/  IMAD R35, R10.reuse, 0x6, R7.reuse ;  /* 0x000000060a237824 */ /* 0x140fe400078e0207 */
[----:B------:R-:W-:-:S07]  /*0320*/  IMAD R37, R10, 0x7, R7 ;  /* 0x000000070a257824 */ /* 0x000fce00078e0207 */
.L_x_24:
[----:B--2---:R-:W2:Y:S01]  /*0330*/  LDC.64 R18, c[0x0][0x388] ;  /* 0x0000e200ff127b82 */ /* 0x004ea20000000a00 */
[----:B------:R-:W-:-:S06]  /*0340*/  IMAD.WIDE.U32 R26, R9, 0x8, R14 ;  /* 0x00000008091a7825 */ /* 0x000fcc00078e000e */
[----:B------:R-:W3:Y:S01]  /*0350*/  LDG.E.64 R26, desc[UR10][R26.64] ;  /* 0x0000000a1a1a7981 */ /* 0x000ee2000c1e1b00 */
[----:B--2---:R-:W-:-:S05]  /*0360*/  IMAD.WIDE.U32 R18, R11, 0x8, R18 ;  /* 0x000000080b127825 */ /* 0x004fca00078e0012 */
[----:B------:R-:W3:Y:S01]  /*0370*/  LDG.E.64 R20, desc[UR10][R18.64] ;  /* 0x0000000a12147981 */ /* 0x000ee2000c1e1b00 */
[----:B------:R-:W-:Y:S01]  /*0380*/  IMAD.WIDE.U32 R22, R8, 0x8, R14 ;  /* 0x0000000808167825 */ /* 0x000fe200078e000e */
[----:B---3--:R-:W-:-:S07]  /*0390*/  DFMA R26, -R20, R26, R24 ;  /* 0x0000001a141a722b */ /* 0x008fce0000000118 */
[----:B------:R2:W-:Y:S04]  /*03a0*/  STG.E.64 desc[UR10][R16.64], R26 ;  /* 0x0000001a10007986 */ /* 0x0005e8000c101b0a */
[----:B------:R-:W3:Y:S04]  /*03b0*/  LDG.E.64 R22, desc[UR10][R22.64] ;  /* 0x0000000a16167981 */ /* 0x000ee8000c1e1b00 */
[----:B------:R-:W3:Y:S01]  /*03c0*/  LDG.E.64 R20, desc[UR10][R18.64+0x8] ;  /* 0x0000080a12147981 */ /* 0x000ee2000c1e1b00 */
[----:B-1----:R-:W-:Y:S01]  /*03d0*/  IMAD.WIDE.U32 R24, R13, 0x8, R14 ;  /* 0x000000080d187825 */ /* 0x002fe200078e000e */
[----:B---3--:R-:W-:-:S07]  /*03e0*/  DFMA R22, -R20, R22, R26 ;  /* 0x000000161416722b */ /* 0x008fce000000011a */
[----:B------:R1:W-:Y:S04]  /*03f0*/  STG.E.64 desc[UR10][R16.64], R22 ;  /* 0x0000001610007986 */ /* 0x0003e8000c101b0a */
[----:B------:R-:W3:Y:S04]  /*0400*/  LDG.E.64 R24, desc[UR10][R24.64] ;  /* 0x0000000a18187981 */ /* 0x000ee8000c1e1b00 */
[----:B------:R-:W3:Y:S01]  /*0410*/  LDG.E.64 R20, desc[UR10][R18.64+0x10] ;  /* 0x0000100a12147981 */ /* 0x000ee2000c1e1b00 */
[----:B--2---:R-:W-:Y:S01]  /*0420*/  IMAD.WIDE.U32 R26, R29, 0x8, R14 ;  /* 0x000000081d1a7825 */ /* 0x004fe200078e000e */
[----:B---3--:R-:W-:-:S07]  /*0430*/  DFMA R24, -R20, R24, R22 ;  /* 0x000000181418722b */ /* 0x008fce0000000116 */
[----:B------:R2:W-:Y:S04]  /*0440*/  STG.E.64 desc[UR10][R16.64], R24 ;  /* 0x0000001810007986 */ /* 0x0005e8000c101b0a */
[----:B------:R-:W3:Y:S04]  /*0450*/  LDG.E.64 R26, desc[UR10][R26.64] ;  /* 0x0000000a1a1a7981 */ /* 0x000ee8000c1e1b00 */
[----:B------:R-:W3:Y:S02]  /*0460*/  LDG.E.64 R20, desc[UR10][R18.64+0x18] ;  /* 0x0000180a12147981 */ /* 0x000ee4000c1e1b00 */
[----:B---3--:R-:W-:Y:S01]  /*0470*/  DFMA R26, -R20, R26, R24 ;  /* 0x0000001a141a722b */ /* 0x008fe20000000118 */
[----:B------:R-:W-:-:S06]  /*0480*/  IMAD.WIDE.U32 R20, R31, 0x8, R14 ;  /* 0x000000081f147825 */ /* 0x000fcc00078e000e */
[----:B------:R3:W-:Y:S04]  /*0490*/  STG.E.64 desc[UR10][R16.64], R26 ;  /* 0x0000001a10007986 */ /* 0x0007e8000c101b0a */
[----:B------:R-:W4:Y:S04]  /*04a0*/  LDG.E.64 R20, desc[UR10][R20.64] ;  /* 0x0000000a14147981 */ /* 0x000f28000c1e1b00 */
[----:B-1----:R-:W4:Y:S02]  /*04b0*/  LDG.E.64 R22, desc[UR10][R18.64+0x20] ;  /* 0x0000200a12167981 */ /* 0x002f24000c1e1b00 */
[----:B----4-:R-:W-:Y:S01]  /*04c0*/  DFMA R20, -R22, R20, R26 ;  /* 0x000000141614722b */ /* 0x010fe2000000011a */
[----:B------:R-:W-:-:S06]  /*04d0*/  IMAD.WIDE.U32 R22, R33, 0x8, R14 ;  /* 0x0000000821167825 */ /* 0x000fcc00078e000e */
[----:B------:R1:W-:Y:S04]  /*04e0*/  STG.E.64 desc[UR10][R16.64], R20 ;  /* 0x0000001410007986 */ /* 0x0003e8000c101b0a */
[----:B------:R-:W4:Y:S04]  /*04f0*/  LDG.E.64 R22, desc[UR10][R22.64] ;  /* 0x0000000a16167981 */ /* 0x000f28000c1e1b00 */
[----:B--2---:R-:W4:Y:S02]  /*0500*/  LDG.E.64 R24, desc[UR10][R18.64+0x28] ;  /* 0x0000280a12187981 */ /* 0x004f24000c1e1b00 */
[----:B----4-:R-:W-:Y:S01]  /*0510*/  DFMA R22, -R24, R22, R20 ;  /* 0x000000161816722b */ /* 0x010fe20000000114 */
[----:B------:R-:W-:-:S06]  /*0520*/  IMAD.WIDE.U32 R24, R35, 0x8, R14 ;  /* 0x0000000823187825 */ /* 0x000fcc00078e000e */
[----:B------:R-:W-:Y:S04]  /*0530*/  STG.E.64 desc[UR10][R16.64], R22 ;  /* 0x0000001610007986 */ /* 0x000fe8000c101b0a */
[----:B------:R-:W2:Y:S04]  /*0540*/  LDG.E.64 R24, desc[UR10][R24.64] ;  /* 0x0000000a18187981 */ /* 0x000ea8000c1e1b00 */
[----:B---3--:R-:W2:Y:S02]  /*0550*/  LDG.E.64 R26, desc[UR10][R18.64+0x30] ;  /* 0x0000300a121a7981 */ /* 0x008ea4000c1e1b00 */
[----:B--2---:R-:W-:Y:S01]  /*0560*/  DFMA R24, -R26, R24, R22 ;  /* 0x000000181a18722b */ /* 0x004fe20000000116 */
[----:B------:R-:W-:-:S06]  /*0570*/  IMAD.WIDE.U32 R26, R37, 0x8, R14 ;  /* 0x00000008251a7825 */ /* 0x000fcc00078e000e */
[----:B------:R2:W-:Y:S04]  /*0580*/  STG.E.64 desc[UR10][R16.64], R24 ;  /* 0x0000001810007986 */ /* 0x0005e8000c101b0a */
[----:B-1----:R-:W2:Y:S04]  /*0590*/  LDG.E.64 R20, desc[UR10][R18.64+0x38] ;  /* 0x0000380a12147981 */ /* 0x002ea8000c1e1b00 */
[----:B------:R-:W2:Y:S01]  /*05a0*/  LDG.E.64 R26, desc[UR10][R26.64] ;  /* 0x0000000a1a1a7981 */ /* 0x000ea2000c1e1b00 */
[----:B------:R-:W-:-:S04]  /*05b0*/  UIADD3 UR5, UPT, UPT, UR5, 0x8, URZ ;  /* 0x0000000805057890 */ /* 0x000fc8000fffe0ff */
[----:B------:R-:W-:Y:S01]  /*05c0*/  UISETP.NE.AND UP0, UPT, UR5, URZ, UPT ;  /* 0x000000ff0500728c */ /* 0x000fe2000bf05270 */
[C---:B------:R-:W-:Y:S01]  /*05d0*/  IMAD R8, R10.reuse, 0x8, R8 ;  /* 0x000000080a087824 */ /* 0x040fe200078e0208 */
[C---:B------:R-:W-:Y:S01]  /*05e0*/  LEA R29, R10.reuse, R29, 0x3 ;  /* 0x0000001d0a1d7211 */ /* 0x040fe200078e18ff */
[C---:B------:R-:W-:Y:S01]  /*05f0*/  IMAD R13, R10.reuse, 0x8, R13 ;  /* 0x000000080a0d7824 */ /* 0x040fe200078e020d */
[C---:B------:R-:W-:Y:S01]  /*0600*/  LEA R35, R10.reuse, R35, 0x3 ;  /* 0x000000230a237211 */ /* 0x040fe200078e18ff */
[C---:B------:R-:W-:Y:S01]  /*0610*/  IMAD R31, R10.reuse, 0x8, R31 ;  /* 0x000000080a1f7824 */ /* 0x040fe200078e021f */
[----:B------:R-:W-:Y:S01]  /*0620*/  IADD3 R11, PT, PT, R11, 0x8, RZ ;  /* 0x000000080b0b7810 */ /* 0x000fe20007ffe0ff */
[C---:B------:R-:W-:Y:S02]  /*0630*/  IMAD R33, R10.reuse, 0x8, R33 ;  /* 0x000000080a217824 */ /* 0x040fe400078e0221 */
[C---:B------:R-:W-:Y:S02]  /*0640*/  IMAD R37, R10.reuse, 0x8, R37 ;  /* 0x000000080a257824 */ /* 0x040fe400078e0225 */
[----:B------:R-:W-:Y:S01]  /*0650*/  IMAD R9, R10, 0x8, R9 ;  /* 0x000000080a097824 */ /* 0x000fe200078e0209 */
[----:B--2---:R-:W-:-:S07]  /*0660*/  DFMA R24, -R20, R26, R24 ;  /* 0x0000001a1418722b */ /* 0x004fce0000000118 */
[----:B------:R2:W-:Y:S01]  /*0670*/  STG.E.64 desc[UR10][R16.64], R24 ;  /* 0x0000001810007986 */ /* 0x0005e2000c101b0a */
[----:B------:R-:W-:Y:S05]  /*0680*/  BRA.U UP0, `(.L_x_24) ;  /* 0xfffffffd00287547 */ /* 0x000fea000b83ffff */
[----:B------:R-:W-:-:S07]  /*0690*/  IMAD.U32 R9, RZ, RZ, UR12 ;  /* 0x0000000cff097e24 */ /* 0x000fce000f8e00ff */
.L_x_23:
[----:B------:R-:W-:-:S09]  /*06a0*/  ULOP3.LUT UP0, URZ, UR4, 0x7, URZ, 0xc0, !UPT ;  /* 0x0000000704ff7892 */ /* 0x000fd2000f80c0ff */
[----:B------:R-:W-:Y:S05]  /*06b0*/  BRA.U !UP0, `(.L_x_25) ;  /* 0x0000000508347547 */ /* 0x000fea000b800000 */
[C---:B------:R-:W-:Y:S01]  /*06c0*/  VIADD R8, R0.reuse, 0xffffffff ;  /* 0xffffffff00087836 */ /* 0x040fe20000000000 */
[----:B------:R-:W-:-:S04]  /*06d0*/  LOP3.LUT P1, RZ, R0, 0x3, RZ, 0xc0, !PT ;  /* 0x0000000300ff7812 */ /* 0x000fc8000782c0ff */
[----:B------:R-:W-:-:S13]  /*06e0*/  ISETP.GE.U32.AND P0, PT, R8, 0x3, PT ;  /* 0x000000030800780c */ /* 0x000fda0003f06070 */
[----:B------:R-:W-:Y:S05]  /*06f0*/  @!P0 BRA `(.L_x_26) ;  /* 0x0000000000888947 */ /* 0x000fea0003800000 */
[----:B------:R-:W3:Y:S01]  /*0700*/  LDC R8, c[0x0][0x398] ;  /* 0x0000e600ff087b82 */ /* 0x000ee20000000800 */
[----:B------:R-:W-:-:S07]  /*0710*/  IADD3 R11, PT, PT, R2, R9, RZ ;  /* 0x00000009020b7210 */ /* 0x000fce0007ffe0ff */
[----:B------:R-:W4:Y:S01]  /*0720*/  LDC.64 R20, c[0x0][0x388] ;  /* 0x0000e200ff147b82 */ /* 0x000f220000000a00 */
[----:B---3--:R-:W-:-:S04]  /*0730*/  IMAD R23, R9, R8, R7 ;  /* 0x0000000809177224 */ /* 0x008fc800078e0207 */
[----:B------:R-:W-:-:S04]  /*0740*/  IMAD.WIDE.U32 R18, R23, 0x8, R14 ;  /* 0x0000000817127825 */ /* 0x000fc800078e000e */
[----:B----4-:R-:W-:Y:S02]  /*0750*/  IMAD.WIDE.U32 R20, R11, 0x8, R20 ;  /* 0x000000080b147825 */ /* 0x010fe400078e0014 */
[----:B------:R-:W3:Y:S01]  /*0760*/  LDG.E.64 R18, desc[UR10][R18.64] ;  /* 0x0000000a12127981 */ /* 0x000ee2000c1e1b00 */
[----:B------:R-:W4:Y:S03]  /*0770*/  LDC.64 R10, c[0x0][0x388] ;  /* 0x0000e200ff0a7b82 */ /* 0x000f260000000a00 */
[----:B------:R-:W3:Y:S01]  /*0780*/  LDG.E.64 R12, desc[UR10][R20.64] ;  /* 0x0000000a140c7981 */ /* 0x000ee2000c1e1b00 */
[----:B------:R-:W-:Y:S01]  /*0790*/  IADD3 R22, P0, PT, R2, R9, RZ ;  /* 0x0000000902167210 */ /* 0x000fe20007f1e0ff */
[----:B------:R-:W-:-:S04]  /*07a0*/  IMAD.IADD R27, R23, 0x1, R8 ;  /* 0x00000001171b7824 */ /* 0x000fc800078e0208 */
[----:B------:R-:W-:Y:S01]  /*07b0*/  IMAD.X R26, RZ, RZ, RZ, P0 ;  /* 0x000000ffff1a7224 */ /* 0x000fe200000e06ff */
[----:B----4-:R-:W-:-:S04]  /*07c0*/  LEA R10, P0, R22, R10, 0x3 ;  /* 0x0000000a160a7211 */ /* 0x010fc800078018ff */
[----:B------:R-:W-:Y:S01]  /*07d0*/  LEA.HI.X R11, R22, R11, R26, 0x3, P0 ;  /* 0x0000000b160b7211 */ /* 0x000fe200000f1c1a */
[----:B------:R-:W-:Y:S01]  /*07e0*/  IMAD.WIDE.U32 R22, R27, 0x8, R14 ;  /* 0x000000081b167825 */ /* 0x000fe200078e000e */
[----:B---3--:R-:W-:-:S07]  /*07f0*/  DFMA R12, -R12, R18, R24 ;  /* 0x000000120c0c722b */ /* 0x008fce0000000118 */
[----:B------:R3:W-:Y:S04]  /*0800*/  STG.E.64 desc[UR10][R16.64], R12 ;  /* 0x0000000c10007986 */ /* 0x0007e8000c101b0a */
[----:B------:R-:W4:Y:S04]  /*0810*/  LDG.E.64 R22, desc[UR10][R22.64] ;  /* 0x0000000a16167981 */ /* 0x000f28000c1e1b00 */
[----:B------:R-:W4:Y:S01]  /*0820*/  LDG.E.64 R18, desc[UR10][R10.64+0x8] ;  /* 0x0000080a0a127981 */ /* 0x000f22000c1e1b00 */
[----:B-12---:R-:W-:-:S05]  /*0830*/  IADD3 R25, PT, PT, R27, R8, RZ ;  /* 0x000000081b197210 */ /* 0x006fca0007ffe0ff */
[----:B------:R-:W-:Y:S01]  /*0840*/  IMAD.WIDE.U32 R26, R25, 0x8, R14 ;  /* 0x00000008191a7825 */ /* 0x000fe200078e000e */
[----:B----4-:R-:W-:-:S07]  /*0850*/  DFMA R18, -R18, R22, R12 ;  /* 0x000000161212722b */ /* 0x010fce000000010c */
[----:B------:R4:W-:Y:S04]  /*0860*/  STG.E.64 desc[UR10][R16.64], R18 ;  /* 0x0000001210007986 */ /* 0x0009e8000c101b0a */
[----:B------:R-:W2:Y:S04]  /*0870*/  LDG.E.64 R26, desc[UR10][R26.64] ;  /* 0x0000000a1a1a7981 */ /* 0x000ea8000c1e1b00 */
[----:B------:R-:W2:Y:S01]  /*0880*/  LDG.E.64 R20, desc[UR10][R10.64+0x10] ;  /* 0x0000100a0a147981 */ /* 0x000ea2000c1e1b00 */
[----:B------:R-:W-:-:S04]  /*0890*/  IMAD.IADD R25, R25, 0x1, R8 ;  /* 0x0000000119197824 */ /* 0x000fc800078e0208 */
[----:B---3--:R-:W-:Y:S01]  /*08a0*/  IMAD.WIDE.U32 R12, R25, 0x8, R14 ;  /* 0x00000008190c7825 */ /* 0x008fe200078e000e */
[----:B--2---:R-:W-:-:S07]  /*08b0*/  DFMA R20, -R20, R26, R18 ;  /* 0x0000001a1414722b */ /* 0x004fce0000000112 */
[----:B------:R4:W-:Y:S04]  /*08c0*/  STG.E.64 desc[UR10][R16.64], R20 ;  /* 0x0000001410007986 */ /* 0x0009e8000c101b0a */
[----:B------:R-:W2:Y:S04]  /*08d0*/  LDG.E.64 R24, desc[UR10][R10.64+0x18] ;  /* 0x0000180a0a187981 */ /* 0x000ea8000c1e1b00 */
[----:B------:R-:W2:Y:S01]  /*08e0*/  LDG.E.64 R12, desc[UR10][R12.64] ;  /* 0x0000000a0c0c7981 */ /* 0x000ea2000c1e1b00 */
[----:B------:R-:W-:Y:S01]  /*08f0*/  VIADD R9, R9, 0x4 ;  /* 0x0000000409097836 */ /* 0x000fe20000000000 */
[----:B--2---:R-:W-:-:S07]  /*0900*/  DFMA R24, -R24, R12, R20 ;  /* 0x0000000c1818722b */ /* 0x004fce0000000114 */
[----:B------:R4:W-:Y:S04]  /*0910*/  STG.E.64 desc[UR10][R16.64], R24 ;  /* 0x0000001810007986 */ /* 0x0009e8000c101b0a */
.L_x_26:
[----:B------:R-:W-:Y:S05]  /*0920*/  @!P1 BRA `(.L_x_25) ;  /* 0x0000000000989947 */ /* 0x000fea0003800000 */
[C---:B------:R-:W-:Y:S02]  /*0930*/  LOP3.LUT R8, R4.reuse, 0x3, RZ, 0xc0, !PT ;  /* 0x0000000304087812 */ /* 0x040fe400078ec0ff */
[----:B------:R-:W-:Y:S02]  /*0940*/  LOP3.LUT R10, R4, 0x1, RZ, 0xc0, !PT ;  /* 0x00000001040a7812 */ /* 0x000fe400078ec0ff */
[----:B------:R-:W-:Y:S02]  /*0950*/  ISETP.NE.AND P0, PT, R8, 0x1, PT ;  /* 0x000000010800780c */ /* 0x000fe40003f05270 */
[----:B------:R-:W-:-:S11]  /*0960*/  ISETP.NE.U32.AND P1, PT, R10, 0x1, PT ;  /* 0x000000010a00780c */ /* 0x000fd60003f25070 */
[----:B------:R-:W-:Y:S05]  /*0970*/  @!P0 BRA `(.L_x_27) ;  /* 0x0000000000588947 */ /* 0x000fea0003800000 */
[----:B------:R-:W3:Y:S01]  /*0980*/  LDC R8, c[0x0][0x398] ;  /* 0x0000e600ff087b82 */ /* 0x000ee20000000800 */
[----:B----4-:R-:W-:-:S07]  /*0990*/  IADD3 R21, PT, PT, R2, R9, RZ ;  /* 0x0000000902157210 */ /* 0x010fce0007ffe0ff */
        /* <DEDUP_REMOVED lines=15> */
[----:B-12---:R-:W2:Y:S04]  /*0a90*/  LDG.E.64 R24, desc[UR10][R22.64] ;  /* 0x0000000a16187981 */ /* 0x006ea8000c1e1b00 */
[----:B------:R-:W2:Y:S01]  /*0aa0*/  LDG.E.64 R10, desc[UR10][R10.64+0x8] ;  /* 0x0000080a0a0a7981 */ /* 0x000ea2000c1e1b00 */
[----:B------:R-:W-:Y:S01]  /*0ab0*/  IADD3 R9, PT, PT, R9, 0x2, RZ ;  /* 0x0000000209097810 */ /* 0x000fe20007ffe0ff */
[----:B--2---:R-:W-:-:S07]  /*0ac0*/  DFMA R24, -R10, R24, R12 ;  /* 0x000000180a18722b */ /* 0x004fce000000010c */
[----:B------:R3:W-:Y:S04]  /*0ad0*/  STG.E.64 desc[UR10][R16.64], R24 ;  /* 0x0000001810007986 */ /* 0x0007e8000c101b0a */
.L_x_27:
[----:B------:R-:W-:Y:S05]  /*0ae0*/  @P1 BRA `(.L_x_25) ;  /* 0x0000000000281947 */ /* 0x000fea0003800000 */
[----:B------:R-:W4:Y:S01]  /*0af0*/  LDC R8, c[0x0][0x398] ;  /* 0x0000e600ff087b82 */ /* 0x000f220000000800 */
[----:B---3--:R-:W-:-:S07]  /*0b00*/  IMAD.IADD R13, R2, 0x1, R9 ;  /* 0x00000001020d7824 */ /* 0x008fce00078e0209 */
[----:B------:R-:W3:Y:S01]  /*0b10*/  LDC.64 R10, c[0x0][0x388] ;  /* 0x0000e200ff0a7b82 */ /* 0x000ee20000000a00 */
[----:B----4-:R-:W-:-:S04]  /*0b20*/  IMAD R19, R9, R8, R7 ;  /* 0x0000000809137224 */ /* 0x010fc800078e0207 */
[----:B------:R-:W-:-:S04]  /*0b30*/  IMAD.WIDE.U32 R14, R19, 0x8, R14 ;  /* 0x00000008130e7825 */ /* 0x000fc800078e000e */
[----:B---3--:R-:W-:Y:S02]  /*0b40*/  IMAD.WIDE.U32 R8, R13, 0x8, R10 ;  /* 0x000000080d087825 */ /* 0x008fe400078e000a */
[----:B------:R-:W1:Y:S04]  /*0b50*/  LDG.E.64 R14, desc[UR10][R14.64] ;  /* 0x0000000a0e0e7981 */ /* 0x000e68000c1e1b00 */
[----:B------:R-:W1:Y:S02]  /*0b60*/  LDG.E.64 R8, desc[UR10][R8.64] ;  /* 0x0000000a08087981 */ /* 0x000e64000c1e1b00 */
[----:B-12---:R-:W-:-:S07]  /*0b70*/  DFMA R24, -R8, R14, R24 ;  /* 0x0000000e0818722b */ /* 0x006fce0000000118 */
[----:B------:R1:W-:Y:S04]  /*0b80*/  STG.E.64 desc[UR10][R16.64], R24 ;  /* 0x0000001810007986 */ /* 0x0003e8000c101b0a */
.L_x_25:
[----:B------:R-:W5:Y:S01]  /*0b90*/  LDCU UR7, c[0x0][0x398] ;  /* 0x00007300ff0777ac */ /* 0x000f620008000800 */
[----:B------:R-:W-:-:S05]  /*0ba0*/  VIADD R7, R7, 0x1 ;  /* 0x0000000107077836 */ /* 0x000fca0000000000 */
[----:B-----5:R-:W-:-:S13]  /*0bb0*/  ISETP.NE.AND P0, PT, R7, UR7, PT ;  /* 0x0000000707007c0c */ /* 0x020fda000bf05270 */
[----:B------:R-:W-:Y:S05]  /*0bc0*/  @!P0 BRA `(.L_x_28) ;  /* 0x0000000400e08947 */ /* 0x000fea0003800000 */
[----:B------:R-:W-:Y:S05]  /*0bd0*/  BRA `(.L_x_29) ;  /* 0xfffffff4007c7947 */ /* 0x000fea000383ffff */
.L_x_22:
[----:B------:R-:W-:Y:S01]  /*0be0*/  UIADD3 UR5, UPT, UPT, UR8, -UR4, URZ ;  /* 0x8000000408057290 */ /* 0x000fe2000fffe0ff */
[----:B------:R-:W-:-:S03]  /*0bf0*/  MOV R7, RZ ;  /* 0x000000ff00077202 */ /* 0x000fc60000000f00 */
[----:B------:R-:W-:-:S09]  /*0c00*/  UISETP.GE.U32.AND UP0, UPT, UR5, 0xf, UPT ;  /* 0x0000000f0500788c */ /* 0x000fd2000bf06070 */
[----:B------:R-:W-:Y:S05]  /*0c10*/  BRA.U !UP0, `(.L_x_30) ;  /* 0x0000000108a87547 */ /* 0x000fea000b800000 */
[----:B------:R-:W-:-:S05]  /*0c20*/  UMOV UR5, URZ ;  /* 0x000000ff00057c82 */ /* 0x000fca0008000000 */
.L_x_31:
[----:B--2---:R-:W2:Y:S01]  /*0c30*/  LDC.64 R10, c[0x0][0x380] ;  /* 0x0000e000ff0a7b82 */ /* 0x004ea20000000a00 */
[----:B------:R-:W-:-:S07]  /*0c40*/  VIADD R7, R2, UR5 ;  /* 0x0000000502077c36 */ /* 0x000fce0008000000 */
[----:B------:R-:W3:Y:S01]  /*0c50*/  LDC.64 R8, c[0x0][0x390] ;  /* 0x0000e400ff087b82 */ /* 0x000ee20000000a00 */
[----:B--2---:R-:W-:-:S05]  /*0c60*/  IMAD.WIDE.U32 R10, R7, 0x8, R10 ;  /* 0x00000008070a7825 */ /* 0x004fca00078e000a */
[----:B-1----:R-:W2:Y:S01]  /*0c70*/  LDG.E.64 R12, desc[UR10][R10.64] ;  /* 0x0000000a0a0c7981 */ /* 0x002ea2000c1e1b00 */
[----:B---3--:R-:W-:-:S05]  /*0c80*/  IMAD.WIDE.U32 R8, R7, 0x8, R8 ;  /* 0x0000000807087825 */ /* 0x008fca00078e0008 */
[----:B--2---:R1:W-:Y:S04]  /*0c90*/  STG.E.64 desc[UR10][R8.64], R12 ;  /* 0x0000000c08007986 */ /* 0x0043e8000c101b0a */
[----:B------:R-:W2:Y:S04]  /*0ca0*/  LDG.E.64 R14, desc[UR10][R10.64+0x8] ;  /* 0x0000080a0a0e7981 */ /* 0x000ea8000c1e1b00 */
[----:B--2---:R2:W-:Y:S04]  /*0cb0*/  STG.E.64 desc[UR10][R8.64+0x8], R14 ;  /* 0x0000080e08007986 */ /* 0x0045e8000c101b0a */
[----:B------:R-:W3:Y:S04]  /*0cc0*/  LDG.E.64 R16, desc[UR10][R10.64+0x10] ;  /* 0x0000100a0a107981 */ /* 0x000ee8000c1e1b00 */
[----:B---3--:R3:W-:Y:S04]  /*0cd0*/  STG.E.64 desc[UR10][R8.64+0x10], R16 ;  /* 0x0000101008007986 */ /* 0x0087e8000c101b0a */
[----:B------:R-:W4:Y:S04]  /*0ce0*/  LDG.E.64 R18, desc[UR10][R10.64+0x18] ;  /* 0x0000180a0a127981 */ /* 0x000f28000c1e1b00 */
[----:B----4-:R4:W-:Y:S04]  /*0cf0*/  STG.E.64 desc[UR10][R8.64+0x18], R18 ;  /* 0x0000181208007986 */ /* 0x0109e8000c101b0a */
[----:B------:R-:W5:Y:S04]  /*0d00*/  LDG.E.64 R20, desc[UR10][R10.64+0x20] ;  /* 0x0000200a0a147981 */ /* 0x000f68000c1e1b00 */
[----:B-----5:R5:W-:Y:S04]  /*0d10*/  STG.E.64 desc[UR10][R8.64+0x20], R20 ;  /* 0x0000201408007986 */ /* 0x020be8000c101b0a */
[----:B------:R-:W2:Y:S04]  /*0d20*/  LDG.E.64 R22, desc[UR10][R10.64+0x28] ;  /* 0x0000280a0a167981 */ /* 0x000ea8000c1e1b00 */
[----:B--2---:R2:W-:Y:S04]  /*0d30*/  STG.E.64 desc[UR10][R8.64+0x28], R22 ;  /* 0x0000281608007986 */ /* 0x0045e8000c101b0a */
[----:B-1----:R-:W3:Y:S04]  /*0d40*/  LDG.E.64 R12, desc[UR10][R10.64+0x30] ;  /* 0x0000300a0a0c7981 */ /* 0x002ee8000c1e1b00 */
[----:B---3--:R1:W-:Y:S04]  /*0d50*/  STG.E.64 desc[UR10][R8.64+0x30], R12 ;  /* 0x0000300c08007986 */ /* 0x0083e8000c101b0a */
        /* <DEDUP_REMOVED lines=8> */
[----:B------:R-:W3:Y:S04]  /*0de0*/  LDG.E.64 R22, desc[UR10][R10.64+0x58] ;  /* 0x0000580a0a167981 */ /* 0x000ee8000c1e1b00 */
[----:B---3--:R2:W-:Y:S04]  /*0df0*/  STG.E.64 desc[UR10][R8.64+0x58], R22 ;  /* 0x0000581608007986 */ /* 0x0085e8000c101b0a */
[----:B-1----:R-:W3:Y:S04]  /*0e00*/  LDG.E.64 R12, desc[UR10][R10.64+0x60] ;  /* 0x0000600a0a0c7981 */ /* 0x002ee8000c1e1b00 */
[----:B---3--:R2:W-:Y:S04]  /*0e10*/  STG.E.64 desc[UR10][R8.64+0x60], R12 ;  /* 0x0000600c08007986 */ /* 0x0085e8000c101b0a */
[----:B------:R-:W3:Y:S04]  /*0e20*/  LDG.E.64 R14, desc[UR10][R10.64+0x68] ;  /* 0x0000680a0a0e7981 */ /* 0x000ee8000c1e1b00 */
[----:B---3--:R2:W-:Y:S04]  /*0e30*/  STG.E.64 desc[UR10][R8.64+0x68], R14 ;  /* 0x0000680e08007986 */ /* 0x0085e8000c101b0a */
[----:B----4-:R-:W3:Y:S04]  /*0e40*/  LDG.E.64 R16, desc[UR10][R10.64+0x70] ;  /* 0x0000700a0a107981 */ /* 0x010ee8000c1e1b00 */
[----:B---3--:R2:W-:Y:S04]  /*0e50*/  STG.E.64 desc[UR10][R8.64+0x70], R16 ;  /* 0x0000701008007986 */ /* 0x0085e8000c101b0a */
[----:B-----5:R-:W3:Y:S01]  /*0e60*/  LDG.E.64 R18, desc[UR10][R10.64+0x78] ;  /* 0x0000780a0a127981 */ /* 0x020ee2000c1e1b00 */
[----:B------:R-:W-:-:S04]  /*0e70*/  UIADD3 UR5, UPT, UPT, UR5, 0x10, URZ ;  /* 0x0000001005057890 */ /* 0x000fc8000fffe0ff */
[----:B------:R-:W-:Y:S01]  /*0e80*/  UISETP.NE.AND UP0, UPT, UR5, UR6, UPT ;  /* 0x000000060500728c */ /* 0x000fe2000bf05270 */
[----:B---3--:R2:W-:Y:S08]  /*0e90*/  STG.E.64 desc[UR10][R8.64+0x78], R18 ;  /* 0x0000781208007986 */ /* 0x0085f0000c101b0a */
[----:B------:R-:W-:Y:S05]  /*0ea0*/  BRA.U UP0, `(.L_x_31) ;  /* 0xfffffffd00607547 */ /* 0x000fea000b83ffff */
[----:B------:R-:W-:-:S07]  /*0eb0*/  IMAD.U32 R7, RZ, RZ, UR6 ;  /* 0x00000006ff077e24 */ /* 0x000fce000f8e00ff */
.L_x_30:
[----:B------:R-:W-:-:S09]  /*0ec0*/  ULOP3.LUT UP0, URZ, UR7, 0xf, URZ, 0xc0, !UPT ;  /* 0x0000000f07ff7892 */ /* 0x000fd2000f80c0ff */
[----:B------:R-:W-:Y:S05]  /*0ed0*/  BRA.U !UP0, `(.L_x_28) ;  /* 0x00000005081c7547 */ /* 0x000fea000b800000 */
[----:B------:R-:W-:-:S04]  /*0ee0*/  IADD3 R0, PT, PT, RZ, -R5, RZ ;  /* 0x80000005ff007210 */ /* 0x000fc80007ffe0ff */
[----:B------:R-:W-:-:S05]  /*0ef0*/  PRMT R0, R0, 0x7710, RZ ;  /* 0x0000771000007816 */ /* 0x000fca00000000ff */
[----:B0-----:R-:W-:-:S05]  /*0f00*/  VIADD R0, R0, UR9 ;  /* 0x0000000900007c36 */ /* 0x001fca0008000000 */
[----:B------:R-:W-:-:S04]  /*0f10*/  LOP3.LUT R0, R0, 0xf, RZ, 0xc0, !PT ;  /* 0x0000000f00007812 */ /* 0x000fc800078ec0ff */
[C---:B------:R-:W-:Y:S01]  /*0f20*/  LOP3.LUT P1, RZ, R0.reuse, 0x7, RZ, 0xc0, !PT ;  /* 0x0000000700ff7812 */ /* 0x040fe2000782c0ff */
[----:B--2---:R-:W-:-:S05]  /*0f30*/  VIADD R8, R0, 0xffffffff ;  /* 0xffffffff00087836 */ /* 0x004fca0000000000 */
[----:B------:R-:W-:-:S13]  /*0f40*/  ISETP.GE.U32.AND P0, PT, R8, 0x7, PT ;  /* 0x000000070800780c */ /* 0x000fda0003f06070 */
[----:B------:R-:W-:Y:S05]  /*0f50*/  @!P0 BRA `(.L_x_32) ;  /* 0x0000000000588947 */ /* 0x000fea0003800000 */
[----:B------:R-:W0:Y:S01]  /*0f60*/  LDC.64 R8, c[0x0][0x380] ;  /* 0x0000e000ff087b82 */ /* 0x000e220000000a00 */
[----:B------:R-:W-:-:S07]  /*0f70*/  IADD3 R15, PT, PT, R2, R7, RZ ;  /* 0x00000007020f7210 */ /* 0x000fce0007ffe0ff */
[----:B------:R-:W2:Y:S01]  /*0f80*/  LDC.64 R12, c[0x0][0x390] ;  /* 0x0000e400ff0c7b82 */ /* 0x000ea20000000a00 */
[----:B0-----:R-:W-:-:S05]  /*0f90*/  IMAD.WIDE.U32 R8, R15, 0x8, R8 ;  /* 0x000000080f087825 */ /* 0x001fca00078e0008 */
[----:B-1----:R-:W3:Y:S01]  /*0fa0*/  LDG.E.64 R10, desc[UR10][R8.64] ;  /* 0x0000000a080a7981 */ /* 0x002ee2000c1e1b00 */
[----:B--2---:R-:W-:-:S05]  /*0fb0*/  IMAD.WIDE.U32 R12, R15, 0x8, R12 ;  /* 0x000000080f0c7825 */ /* 0x004fca00078e000c */
[----:B---3--:R0:W-:Y:S04]  /*0fc0*/  STG.E.64 desc[UR10][R12.64], R10 ;  /* 0x0000000a0c007986 */ /* 0x0081e8000c101b0a */
[----:B------:R-:W2:Y:S04]  /*0fd0*/  LDG.E.64 R14, desc[UR10][R8.64+0x8] ;  /* 0x0000080a080e7981 */ /* 0x000ea8000c1e1b00 */
[----:B--2---:R1:W-:Y:S04]  /*0fe0*/  STG.E.64 desc[UR10][R12.64+0x8], R14 ;  /* 0x0000080e0c007986 */ /* 0x0043e8000c101b0a */
[----:B------:R-:W2:Y:S04]  /*0ff0*/  LDG.E.64 R16, desc[UR10][R8.64+0x10] ;  /* 0x0000100a08107981 */ /* 0x000ea8000c1e1b00 */
[----:B--2---:R2:W-:Y:S04]  /*1000*/  STG.E.64 desc[UR10][R12.64+0x10], R16 ;  /* 0x000010100c007986 */ /* 0x0045e8000c101b0a */
[----:B------:R-:W3:Y:S04]  /*1010*/  LDG.E.64 R18, desc[UR10][R8.64+0x18] ;  /* 0x0000180a08127981 */ /* 0x000ee8000c1e1b00 */
[----:B---3--:R2:W-:Y:S04]  /*1020*/  STG.E.64 desc[UR10][R12.64+0x18], R18 ;  /* 0x000018120c007986 */ /* 0x0085e8000c101b0a */
[----:B------:R-:W3:Y:S04]  /*1030*/  LDG.E.64 R20, desc[UR10][R8.64+0x20] ;  /* 0x0000200a08147981 */ /* 0x000ee8000c1e1b00 */
[----:B---3--:R2:W-:Y:S04]  /*1040*/  STG.E.64 desc[UR10][R12.64+0x20], R20 ;  /* 0x000020140c007986 */ /* 0x0085e8000c101b0a */
[----:B------:R-:W3:Y:S04]  /*1050*/  LDG.E.64 R22, desc[UR10][R8.64+0x28] ;  /* 0x0000280a08167981 */ /* 0x000ee8000c1e1b00 */
[----:B---3--:R2:W-:Y:S04]  /*1060*/  STG.E.64 desc[UR10][R12.64+0x28], R22 ;  /* 0x000028160c007986 */ /* 0x0085e8000c101b0a */
[----:B0-----:R-:W3:Y:S04]  /*1070*/  LDG.E.64 R10, desc[UR10][R8.64+0x30] ;  /* 0x0000300a080a7981 */ /* 0x001ee8000c1e1b00 */
[----:B---3--:R2:W-:Y:S04]  /*1080*/  STG.E.64 desc[UR10][R12.64+0x30], R10 ;  /* 0x0000300a0c007986 */ /* 0x0085e8000c101b0a */
[----:B-1----:R-:W3:Y:S01]  /*1090*/  LDG.E.64 R14, desc[UR10][R8.64+0x38] ;  /* 0x0000380a080e7981 */ /* 0x002ee2000c1e1b00 */
[----:B------:R-:W-:-:S03]  /*10a0*/  VIADD R7, R7, 0x8 ;  /* 0x0000000807077836 */ /* 0x000fc60000000000 */
[----:B---3--:R2:W-:Y:S04]  /*10b0*/  STG.E.64 desc[UR10][R12.64+0x38], R14 ;  /* 0x0000380e0c007986 */ /* 0x0085e8000c101b0a */
.L_x_32:
[----:B------:R-:W-:Y:S05]  /*10c0*/  @!P1 BRA `(.L_x_28) ;  /* 0x0000000000a09947 */ /* 0x000fea0003800000 */
[----:B------:R-:W-:-:S05]  /*10d0*/  IMAD.MOV R0, RZ, RZ, -R3 ;  /* 0x000000ffff007224 */ /* 0x000fca00078e0a03 */
[----:B------:R-:W-:-:S04]  /*10e0*/  PRMT R0, R0, 0x7710, RZ ;  /* 0x0000771000007816 */ /* 0x000fc800000000ff */
[----:B------:R-:W-:-:S04]  /*10f0*/  IADD3 R0, PT, PT, R0, UR9, RZ ;  /* 0x0000000900007c10 */ /* 0x000fc8000fffe0ff */
[----:B------:R-:W-:-:S04]  /*1100*/  LOP3.LUT R0, R0, 0xffff, RZ, 0xc0, !PT ;  /* 0x0000ffff00007812 */ /* 0x000fc800078ec0ff */
[C---:B------:R-:W-:Y:S02]  /*1110*/  LOP3.LUT R8, R0.reuse, 0x7, RZ, 0xc0, !PT ;  /* 0x0000000700087812 */ /* 0x040fe400078ec0ff */
[----:B------:R-:W-:-:S03]  /*1120*/  LOP3.LUT R0, R0, 0x3, RZ, 0xc0, !PT ;  /* 0x0000000300007812 */ /* 0x000fc600078ec0ff */
[----:B------:R-:W-:Y:S01]  /*1130*/  VIADD R8, R8, 0xffffffff ;  /* 0xffffffff08087836 */ /* 0x000fe20000000000 */
[----:B------:R-:W-:-:S04]  /*1140*/  ISETP.NE.AND P1, PT, R0, RZ, PT ;  /* 0x000000ff0000720c */ /* 0x000fc80003f25270 */
[----:B------:R-:W-:-:S13]  /*1150*/  ISETP.GE.U32.AND P0, PT, R8, 0x3, PT ;  /* 0x000000030800780c */ /* 0x000fda0003f06070 */
[----:B------:R-:W-:Y:S05]  /*1160*/  @!P0 BRA `(.L_x_33) ;  /* 0x0000000000388947 */ /* 0x000fea0003800000 */
[----:B------:R-:W0:Y:S01]  /*1170*/  LDC.64 R8, c[0x0][0x380] ;  /* 0x0000e000ff087b82 */ /* 0x000e220000000a00 */
[----:B--2---:R-:W-:-:S07]  /*1180*/  IMAD.IADD R19, R2, 0x1, R7 ;  /* 0x0000000102137824 */ /* 0x004fce00078e0207 */
        /* <DEDUP_REMOVED lines=9> */
[----:B------:R-:W2:Y:S01]  /*1220*/  LDG.E.64 R14, desc[UR10][R16.64+0x18] ;  /* 0x0000180a100e7981 */ /* 0x000ea2000c1e1b00 */
[----:B------:R-:W-:-:S03]  /*1230*/  IADD3 R7, PT, PT, R7, 0x4, RZ ;  /* 0x0000000407077810 */ /* 0x000fc60007ffe0ff */
[----:B--2---:R0:W-:Y:S04]  /*1240*/  STG.E.64 desc[UR10][R18.64+0x18], R14 ;  /* 0x0000180e12007986 */ /* 0x0041e8000c101b0a */
.L_x_33:
[----:B------:R-:W-:Y:S05]  /*1250*/  @!P1 BRA `(.L_x_28) ;  /* 0x00000000003c9947 */ /* 0x000fea0003800000 */
[----:B0-2---:R-:W0:Y:S01]  /*1260*/  LDC.64 R10, c[0x0][0x380] ;  /* 0x0000e000ff0a7b82 */ /* 0x005e220000000a00 */
[----:B------:R-:W-:-:S07]  /*1270*/  IMAD.IADD R7, R2, 0x1, R7 ;  /* 0x0000000102077824 */ /* 0x000fce00078e0207 */
[----:B------:R-:W2:Y:S01]  /*1280*/  LDC.64 R12, c[0x0][0x390] ;  /* 0x0000e400ff0c7b82 */ /* 0x000ea20000000a00 */
[----:B0-----:R-:W-:-:S05]  /*1290*/  IMAD.WIDE.U32 R10, R7, 0x8, R10 ;  /* 0x00000008070a7825 */ /* 0x001fca00078e000a */
[----:B-1----:R-:W3:Y:S01]  /*12a0*/  LDG.E.64 R8, desc[UR10][R10.64] ;  /* 0x0000000a0a087981 */ /* 0x002ee2000c1e1b00 */
[----:B------:R-:W-:Y:S01]  /*12b0*/  ISETP.NE.AND P0, PT, R0, 0x1, PT ;  /* 0x000000010000780c */ /* 0x000fe20003f05270 */
[----:B--2---:R-:W-:-:S05]  /*12c0*/  IMAD.WIDE.U32 R12, R7, 0x8, R12 ;  /* 0x00000008070c7825 */ /* 0x004fca00078e000c */
[----:B---3--:R3:W-:Y:S07]  /*12d0*/  STG.E.64 desc[UR10][R12.64], R8 ;  /* 0x000000080c007986 */ /* 0x0087ee000c101b0a */
[----:B------:R-:W-:Y:S05]  /*12e0*/  @!P0 BRA `(.L_x_28) ;  /* 0x0000000000188947 */ /* 0x000fea0003800000 */
[----:B---3--:R-:W2:Y:S01]  /*12f0*/  LDG.E.64 R8, desc[UR10][R10.64+0x8] ;  /* 0x0000080a0a087981 */ /* 0x008ea2000c1e1b00 */
[----:B------:R-:W-:-:S03]  /*1300*/  ISETP.NE.AND P0, PT, R0, 0x2, PT ;  /* 0x000000020000780c */ /* 0x000fc60003f05270 */
[----:B--2---:R4:W-:Y:S10]  /*1310*/  STG.E.64 desc[UR10][R12.64+0x8], R8 ;  /* 0x000008080c007986 */ /* 0x0049f4000c101b0a */
[----:B------:R-:W-:Y:S05]  /*1320*/  @!P0 BRA `(.L_x_28) ;  /* 0x0000000000088947 */ /* 0x000fea0003800000 */
[----:B----4-:R-:W2:Y:S04]  /*1330*/  LDG.E.64 R8, desc[UR10][R10.64+0x10] ;  /* 0x0000100a0a087981 */ /* 0x010ea8000c1e1b00 */
[----:B--2---:R0:W-:Y:S02]  /*1340*/  STG.E.64 desc[UR10][R12.64+0x10], R8 ;  /* 0x000010080c007986 */ /* 0x0041e4000c101b0a */
.L_x_28:
[----:B------:R-:W-:-:S04]  /*1350*/  UIADD3 UR5, UPT, UPT, UR4, 0x1, URZ ;  /* 0x0000000104057890 */ /* 0x000fc8000fffe0ff */
[----:B------:R-:W-:-:S09]  /*1360*/  UISETP.GE.AND UP0, UPT, UR5, UR7, UPT ;  /* 0x000000070500728c */ /* 0x000fd2000bf06270 */
[----:B------:R-:W-:Y:S05]  /*1370*/  BRA.U UP0, `(.L_x_34) ;  /* 0x0000002500187547 */ /* 0x000fea000b800000 */
[----:B------:R-:W5:Y:S01]  /*1380*/  LDC.64 R26, c[0x0][0x390] ;  /* 0x0000e400ff1a7b82 */ /* 0x000f620000000a00 */
[----:B------:R-:W-:Y:S02]  /*1390*/  UISETP.NE.AND UP0, UPT, UR4, URZ, UPT ;  /* 0x000000ff0400728c */ /* 0x000fe4000bf05270 */
[----:B------:R-:W-:-:S04]  /*13a0*/  VIADD R7, R2, UR4 ;  /* 0x0000000402077c36 */ /* 0x000fc80008000000 */
[----:B-----5:R-:W-:-:S03]  /*13b0*/  IMAD.WIDE.U32 R26, R7, 0x8, R26 ;  /* 0x00000008071a7825 */ /* 0x020fc600078e001a */
[----:B------:R-:W-:Y:S05]  /*13c0*/  BRA.U !UP0, `(.L_x_35) ;  /* 0x0000000908ac7547 */ /* 0x000fea000b800000 */
[----:B------:R-:W-:Y:S01]  /*13d0*/  MOV R0, UR4 ;  /* 0x0000000400007c02 */ /* 0x000fe20008000f00 */
[----:B--2---:R-:W-:-:S03]  /*13e0*/  IMAD.U32 R22, RZ, RZ, UR5 ;  /* 0x00000005ff167e24 */ /* 0x004fc6000f8e00ff */
[----:B------:R-:W-:-:S07]  /*13f0*/  LOP3.LUT R0, R0, 0x7ffffff8, RZ, 0xc0, !PT ;  /* 0x7ffffff800007812 */ /* 0x000fce00078ec0ff */
.L_x_42:
[----:B--2---:R-:W2:Y:S08]  /*1400*/  LDC R7, c[0x0][0x398] ;  /* 0x0000e600ff077b82 */ /* 0x004eb00000000800 */
[----:B01-34-:R-:W1:Y:S08]  /*1410*/  LDC.64 R16, c[0x0][0x380] ;  /* 0x0000e000ff107b82 */ /* 0x01be700000000a00 */
[----:B0-----:R-:W0:Y:S01]  /*1420*/  LDC.64 R10, c[0x0][0x388] ;  /* 0x0000e200ff0a7b82 */ /* 0x001e220000000a00 */
[----:B--2---:R-:W-:-:S04]  /*1430*/  IMAD R8, R22, R7, RZ ;  /* 0x0000000716087224 */ /* 0x004fc800078e02ff */
[----:B------:R-:W-:-:S04]  /*1440*/  VIADD R25, R8, UR4 ;  /* 0x0000000408197c36 */ /* 0x000fc80008000000 */
[----:B-1----:R-:W-:-:S06]  /*1450*/  IMAD.WIDE.U32 R16, R25, 0x8, R16 ;  /* 0x0000000819107825 */ /* 0x002fcc00078e0010 */
[----:B------:R-:W2:Y:S01]  /*1460*/  LDG.E.64 R16, desc[UR10][R16.64] ;  /* 0x0000000a10107981 */ /* 0x000ea2000c1e1b00 */
[----:B------:R-:W-:Y:S01]  /*1470*/  UISETP.GE.U32.AND UP0, UPT, UR4, 0x8, UPT ;  /* 0x000000080400788c */ /* 0x000fe2000bf06070 */
[----:B0-----:R-:W-:Y:S01]  /*1480*/  IMAD.WIDE.U32 R24, R25, 0x8, R10 ;  /* 0x0000000819187825 */ /* 0x001fe200078e000a */
[----:B------:R-:W-:-:S03]  /*1490*/  IADD3 R22, PT, PT, R22, 0x1, RZ ;  /* 0x0000000116167810 */ /* 0x000fc60007ffe0ff */
[----:B------:R-:W-:Y:S01]  /*14a0*/  IMAD.MOV.U32 R9, RZ, RZ, RZ ;  /* 0x000000ffff097224 */ /* 0x000fe200078e00ff */
[----:B------:R-:W-:Y:S01]  /*14b0*/  ISETP.NE.AND P1, PT, R22, R7, PT ;  /* 0x000000071600720c */ /* 0x000fe20003f25270 */
[----:B--2---:R0:W-:Y:S02]  /*14c0*/  STG.E.64 desc[UR10][R24.64], R16 ;  /* 0x0000001018007986 */ /* 0x0041e4000c101b0a */
[----:B------:R-:W-:Y:S10]  /*14d0*/  BRA.U !UP0, `(.L_x_36) ;  /* 0x0000000108e07547 */ /* 0x000ff4000b800000 */
[----:B------:R-:W-:-:S07]  /*14e0*/  IMAD.MOV.U32 R9, RZ, RZ, RZ ;  /* 0x000000ffff097224 */ /* 0x000fce00078e00ff */
.L_x_37:
[----:B------:R-:W1:Y:S01]  /*14f0*/  LDC.64 R14, c[0x0][0x390] ;  /* 0x0000e400ff0e7b82 */ /* 0x000e620000000a00 */
[----:B------:R-:W-:Y:S01]  /*1500*/  IADD3 R13, PT, PT, R8, R9, RZ ;  /* 0x00000009080d7210 */ /* 0x000fe20007ffe0ff */
[----:B------:R-:W-:-:S04]  /*1510*/  IMAD R23, R9, R7, UR4 ;  /* 0x0000000409177e24 */ /* 0x000fc8000f8e0207 */
[----:B------:R-:W-:-:S05]  /*1520*/  IMAD.WIDE.U32 R12, R13, 0x8, R10 ;  /* 0x000000080d0c7825 */ /* 0x000fca00078e000a */
[----:B--2---:R-:W2:Y:S01]  /*1530*/  LDG.E.64 R18, desc[UR10][R12.64] ;  /* 0x0000000a0c127981 */ /* 0x004ea2000c1e1b00 */
[----:B-1----:R-:W-:-:S06]  /*1540*/  IMAD.WIDE.U32 R20, R23, 0x8, R14 ;  /* 0x0000000817147825 */ /* 0x002fcc00078e000e */
[----:B------:R-:W2:Y:S01]  /*1550*/  LDG.E.64 R20, desc[UR10][R20.64] ;  /* 0x0000000a14147981 */ /* 0x000ea2000c1e1b00 */
[----:B------:R-:W-:-:S04]  /*1560*/  IMAD.IADD R23, R23, 0x1, R7 ;  /* 0x0000000117177824 */ /* 0x000fc800078e0207 */
[----:B------:R-:W-:Y:S01]  /*1570*/  IMAD.WIDE.U32 R30, R23, 0x8, R14 ;  /* 0x00000008171e7825 */ /* 0x000fe200078e000e */
[----:B--2---:R-:W-:-:S07]  /*1580*/  DFMA R18, -R18, R20, R16 ;  /* 0x000000141212722b */ /* 0x004fce0000000110 */
[----:B------:R1:W-:Y:S04]  /*1590*/  STG.E.64 desc[UR10][R24.64], R18 ;  /* 0x0000001218007986 */ /* 0x0003e8000c101b0a */
[----:B0-----:R-:W2:Y:S04]  /*15a0*/  LDG.E.64 R16, desc[UR10][R30.64] ;  /* 0x0000000a1e107981 */ /* 0x001ea8000c1e1b00 */
[----:B------:R-:W2:Y:S01]  /*15b0*/  LDG.E.64 R28, desc[UR10][R12.64+0x8] ;  /* 0x0000080a0c1c7981 */ /* 0x000ea2000c1e1b00 */
[----:B------:R-:W-:-:S04]  /*15c0*/  IMAD.IADD R23, R23, 0x1, R7 ;  /* 0x0000000117177824 */ /* 0x000fc800078e0207 */
[----:B------:R-:W-:Y:S01]  /*15d0*/  IMAD.WIDE.U32 R32, R23, 0x8, R14 ;  /* 0x0000000817207825 */ /* 0x000fe200078e000e */
[----:B--2---:R-:W-:-:S07]  /*15e0*/  DFMA R16, -R28, R16, R18 ;  /* 0x000000101c10722b */ /* 0x004fce0000000112 */
[----:B------:R0:W-:Y:S04]  /*15f0*/  STG.E.64 desc[UR10][R24.64], R16 ;  /* 0x0000001018007986 */ /* 0x0001e8000c101b0a */
[----:B------:R-:W2:Y:S04]  /*1600*/  LDG.E.64 R20, desc[UR10][R32.64] ;  /* 0x0000000a20147981 */ /* 0x000ea8000c1e1b00 */
[----:B------:R-:W2:Y:S01]  /*1610*/  LDG.E.64 R28, desc[UR10][R12.64+0x10] ;  /* 0x0000100a0c1c7981 */ /* 0x000ea2000c1e1b00 */
[----:B------:R-:W-:-:S05]  /*1620*/  IADD3 R23, PT, PT, R23, R7, RZ ;  /* 0x0000000717177210 */ /* 0x000fca0007ffe0ff */
[----:B------:R-:W-:Y:S01]  /*1630*/  IMAD.WIDE.U32 R34, R23, 0x8, R14 ;  /* 0x0000000817227825 */ /* 0x000fe200078e000e */
[----:B--2---:R-:W-:-:S07]  /*1640*/  DFMA R20, -R28, R20, R16 ;  /* 0x000000141c14722b */ /* 0x004fce0000000110 */
[----:B------:R2:W-:Y:S04]  /*1650*/  STG.E.64 desc[UR10][R24.64], R20 ;  /* 0x0000001418007986 */ /* 0x0005e8000c101b0a */
[----:B-1----:R-:W3:Y:S04]  /*1660*/  LDG.E.64 R18, desc[UR10][R34.64] ;  /* 0x0000000a22127981 */ /* 0x002ee8000c1e1b00 */
[----:B------:R-:W3:Y:S01]  /*1670*/  LDG.E.64 R28, desc[UR10][R12.64+0x18] ;  /* 0x0000180a0c1c7981 */ /* 0x000ee2000c1e1b00 */
[----:B------:R-:W-:-:S04]  /*1680*/  IMAD.IADD R23, R23, 0x1, R7 ;  /* 0x0000000117177824 */ /* 0x000fc800078e0207 */
[----:B------:R-:W-:Y:S01]  /*1690*/  IMAD.WIDE.U32 R30, R23, 0x8, R14 ;  /* 0x00000008171e7825 */ /* 0x000fe200078e000e */
[----:B---3--:R-:W-:-:S07]  /*16a0*/  DFMA R18, -R28, R18, R20 ;  /* 0x000000121c12722b */ /* 0x008fce0000000114 */
[----:B------:R1:W-:Y:S04]  /*16b0*/  STG.E.64 desc[UR10][R24.64], R18 ;  /* 0x0000001218007986 */ /* 0x0003e8000c101b0a */
[----:B0-----:R-:W3:Y:S04]  /*16c0*/  LDG.E.64 R16, desc[UR10][R30.64] ;  /* 0x0000000a1e107981 */ /* 0x001ee8000c1e1b00 */
[----:B------:R-:W3:Y:S01]  /*16d0*/  LDG.E.64 R28, desc[UR10][R12.64+0x20] ;  /* 0x0000200a0c1c7981 */ /* 0x000ee2000c1e1b00 */
[----:B------:R-:W-:-:S04]  /*16e0*/  IMAD.IADD R23, R23, 0x1, R7 ;  /* 0x0000000117177824 */ /* 0x000fc800078e0207 */
[----:B------:R-:W-:Y:S01]  /*16f0*/  IMAD.WIDE.U32 R32, R23, 0x8, R14 ;  /* 0x0000000817207825 */ /* 0x000fe200078e000e */
[----:B---3--:R-:W-:-:S07]  /*1700*/  DFMA R16, -R28, R16, R18 ;  /* 0x000000101c10722b */ /* 0x008fce0000000112 */
[----:B------:R0:W-:Y:S04]  /*1710*/  STG.E.64 desc[UR10][R24.64], R16 ;  /* 0x0000001018007986 */ /* 0x0001e8000c101b0a */
[----:B--2---:R-:W2:Y:S04]  /*1720*/  LDG.E.64 R20, desc[UR10][R32.64] ;  /* 0x0000000a20147981 */ /* 0x004ea8000c1e1b00 */
        /* <DEDUP_REMOVED lines=13> */
[----:B------:R-:W-:-:S05]  /*1800*/  VIADD R9, R9, 0x8 ;  /* 0x0000000809097836 */ /* 0x000fca0000000000 */
[----:B------:R-:W-:Y:S01]  /*1810*/  ISETP.NE.AND P0, PT, R9, R0, PT ;  /* 0x000000000900720c */ /* 0x000fe20003f05270 */
[----:B---3--:R-:W-:-:S07]  /*1820*/  DFMA R16, -R16, R14, R18 ;  /* 0x0000000e1010722b */ /* 0x008fce0000000112 */
[----:B------:R2:W-:Y:S05]  /*1830*/  STG.E.64 desc[UR10][R24.64], R16 ;  /* 0x0000001018007986 */ /* 0x0005ea000c101b0a */
[----:B------:R-:W-:Y:S05]  /*1840*/  @P0 BRA `(.L_x_37) ;  /* 0xfffffffc00280947 */ /* 0x000fea000383ffff */
[----:B------:R-:W-:-:S07]  /*1850*/  MOV R9, R0 ;  /* 0x0000000000097202 */ /* 0x000fce0000000f00 */
.L_x_36:
[----:B------:R-:W-:-:S09]  /*1860*/  ULOP3.LUT UP0, URZ, UR4, 0x7, URZ, 0xc0, !UPT ;  /* 0x0000000704ff7892 */ /* 0x000fd2000f80c0ff */
[----:B------:R-:W-:Y:S05]  /*1870*/  BRA.U !UP0, `(.L_x_38) ;  /* 0x0000000508307547 */ /* 0x000fea000b800000 */
[----:B------:R-:W-:-:S04]  /*1880*/  LOP3.LUT R13, R3, 0xffff, RZ, 0xc0, !PT ;  /* 0x0000ffff030d7812 */ /* 0x000fc800078ec0ff */
[C---:B------:R-:W-:Y:S02]  /*1890*/  LOP3.LUT R12, R13.reuse, 0x7, RZ, 0xc0, !PT ;  /* 0x000000070d0c7812 */ /* 0x040fe400078ec0ff */
[----:B------:R-:W-:-:S03]  /*18a0*/  LOP3.LUT P2, RZ, R13, 0x3, RZ, 0xc0, !PT ;  /* 0x000000030dff7812 */ /* 0x000fc6000784c0ff */
[----:B------:R-:W-:-:S05]  /*18b0*/  VIADD R12, R12, 0xffffffff ;  /* 0xffffffff0c0c7836 */ /* 0x000fca0000000000 */
[----:B------:R-:W-:-:S13]  /*18c0*/  ISETP.GE.U32.AND P0, PT, R12, 0x3, PT ;  /* 0x000000030c00780c */ /* 0x000fda0003f06070 */
[----:B------:R-:W-:Y:S05]  /*18d0*/  @!P0 BRA `(.L_x_39) ;  /* 0x0000000000848947 */ /* 0x000fea0003800000 */
[----:B------:R-:W1:Y:S01]  /*18e0*/  LDC.64 R12, c[0x0][0x390] ;  /* 0x0000e400ff0c7b82 */ /* 0x000e620000000a00 */
[----:B--2---:R-:W-:Y:S02]  /*18f0*/  IMAD.IADD R21, R8, 0x1, R9 ;  /* 0x0000000108157824 */ /* 0x004fe400078e0209 */
[----:B------:R-:W-:Y:S02]  /*1900*/  IMAD R23, R9, R7, UR4 ;  /* 0x0000000409177e24 */ /* 0x000fe4000f8e0207 */
[----:B------:R-:W-:-:S03]  /*1910*/  IMAD.WIDE.U32 R20, R21, 0x8, R10 ;  /* 0x0000000815147825 */ /* 0x000fc600078e000a */
[----:B------:R-:W2:Y:S03]  /*1920*/  LDC.64 R18, c[0x0][0x388] ;  /* 0x0000e200ff127b82 */ /* 0x000ea60000000a00 */
[----:B------:R-:W3:Y:S01]  /*1930*/  LDG.E.64 R20, desc[UR10][R20.64] ;  /* 0x0000000a14147981 */ /* 0x000ee2000c1e1b00 */
[----:B-1----:R-:W-:-:S05]  /*1940*/  IMAD.WIDE.U32 R28, R23, 0x8, R12 ;  /* 0x00000008171c7825 */ /* 0x002fca00078e000c */
[----:B------:R-:W3:Y:S01]  /*1950*/  LDG.E.64 R14, desc[UR10][R28.64] ;  /* 0x0000000a1c0e7981 */ /* 0x000ee2000c1e1b00 */
[----:B------:R-:W-:Y:S01]  /*1960*/  IADD3 R30, P0, PT, R8, R9, RZ ;  /* 0x00000009081e7210 */ /* 0x000fe20007f1e0ff */
[----:B------:R-:W-:-:S03]  /*1970*/  IMAD.IADD R23, R23, 0x1, R7 ;  /* 0x0000000117177824 */ /* 0x000fc600078e0207 */
[----:B------:R-:W-:Y:S02]  /*1980*/  IADD3.X R31, PT, PT, RZ, RZ, RZ, P0, !PT ;  /* 0x000000ffff1f7210 */ /* 0x000fe400007fe4ff */
[----:B--2---:R-:W-:-:S04]  /*1990*/  LEA R18, P0, R30, R18, 0x3 ;  /* 0x000000121e127211 */ /* 0x004fc800078018ff */
[----:B------:R-:W-:Y:S01]  /*19a0*/  LEA.HI.X R19, R30, R19, R31, 0x3, P0 ;  /* 0x000000131e137211 */ /* 0x000fe200000f1c1f */
[----:B------:R-:W-:Y:S01]  /*19b0*/  IMAD.WIDE.U32 R30, R23, 0x8, R12 ;  /* 0x00000008171e7825 */ /* 0x000fe200078e000c */
[----:B---3--:R-:W-:-:S07]  /*19c0*/  DFMA R14, -R20, R14, R16 ;  /* 0x0000000e140e722b */ /* 0x008fce0000000110 */
        /* <DEDUP_REMOVED lines=13> */
[----:B------:R-:W2:Y:S04]  /*1aa0*/  LDG.E.64 R16, desc[UR10][R18.64+0x18] ;  /* 0x0000180a12107981 */ /* 0x000ea8000c1e1b00 */
[----:B------:R-:W2:Y:S01]  /*1ab0*/  LDG.E.64 R12, desc[UR10][R12.64] ;  /* 0x0000000a0c0c7981 */ /* 0x000ea2000c1e1b00 */
[----:B------:R-:W-:Y:S01]  /*1ac0*/  VIADD R9, R9, 0x4 ;  /* 0x0000000409097836 */ /* 0x000fe20000000000 */
[----:B--2---:R-:W-:-:S07]  /*1ad0*/  DFMA R16, -R16, R12, R28 ;  /* 0x0000000c1010722b */ /* 0x004fce000000011c */
[----:B------:R1:W-:Y:S04]  /*1ae0*/  STG.E.64 desc[UR10][R24.64], R16 ;  /* 0x0000001018007986 */ /* 0x0003e8000c101b0a */
.L_x_39:
[----:B------:R-:W-:Y:S05]  /*1af0*/  @!P2 BRA `(.L_x_38) ;  /* 0x000000000090a947 */ /* 0x000fea0003800000 */
[C---:B------:R-:W-:Y:S02]  /*1b00*/  LOP3.LUT R12, R4.reuse, 0x3, RZ, 0xc0, !PT ;  /* 0x00000003040c7812 */ /* 0x040fe400078ec0ff */
[----:B------:R-:W-:Y:S02]  /*1b10*/  LOP3.LUT R13, R4, 0x1, RZ, 0xc0, !PT ;  /* 0x00000001040d7812 */ /* 0x000fe400078ec0ff */
[----:B------:R-:W-:Y:S02]  /*1b20*/  ISETP.NE.AND P0, PT, R12, 0x1, PT ;  /* 0x000000010c00780c */ /* 0x000fe40003f05270 */
[----:B------:R-:W-:-:S11]  /*1b30*/  ISETP.NE.U32.AND P2, PT, R13, 0x1, PT ;  /* 0x000000010d00780c */ /* 0x000fd60003f45070 */
[----:B------:R-:W-:Y:S05]  /*1b40*/  @!P0 BRA `(.L_x_40) ;  /* 0x0000000000548947 */ /* 0x000fea0003800000 */
[----:B------:R-:W3:Y:S01]  /*1b50*/  LDC.64 R12, c[0x0][0x390] ;  /* 0x0000e400ff0c7b82 */ /* 0x000ee20000000a00 */
[----:B------:R-:W-:Y:S02]  /*1b60*/  IMAD R23, R9, R7, UR4 ;  /* 0x0000000409177e24 */ /* 0x000fe4000f8e0207 */
[----:B-1----:R-:W-:-:S04]  /*1b70*/  IMAD.IADD R29, R8, 0x1, R9 ;  /* 0x00000001081d7824 */ /* 0x002fc800078e0209 */
[----:B------:R-:W-:Y:S01]  /*1b80*/  IMAD.WIDE.U32 R28, R29, 0x8, R10 ;  /* 0x000000081d1c7825 */ /* 0x000fe200078e000a */
[----:B--2---:R-:W1:Y:S04]  /*1b90*/  LDC.64 R20, c[0x0][0x388] ;  /* 0x0000e200ff147b82 */ /* 0x004e680000000a00 */
[----:B------:R-:W2:Y:S01]  /*1ba0*/  LDG.E.64 R14, desc[UR10][R28.64] ;  /* 0x0000000a1c0e7981 */ /* 0x000ea2000c1e1b00 */
[----:B---3--:R-:W-:-:S06]  /*1bb0*/  IMAD.WIDE.U32 R18, R23, 0x8, R12 ;  /* 0x0000000817127825 */ /* 0x008fcc00078e000c */
[----:B------:R-:W2:Y:S01]  /*1bc0*/  LDG.E.64 R18, desc[UR10][R18.64] ;  /* 0x0000000a12127981 */ /* 0x000ea2000c1e1b00 */
[----:B------:R-:W-:Y:S01]  /*1bd0*/  IADD3 R30, P0, PT, R8, R9, RZ ;  /* 0x00000009081e7210 */ /* 0x000fe20007f1e0ff */
[----:B------:R-:W-:-:S03]  /*1be0*/  IMAD.IADD R23, R23, 0x1, R7 ;  /* 0x0000000117177824 */ /* 0x000fc600078e0207 */
[----:B------:R-:W-:Y:S02]  /*1bf0*/  IADD3.X R31, PT, PT, RZ, RZ, RZ, P0, !PT ;  /* 0x000000ffff1f7210 */ /* 0x000fe400007fe4ff */
[----:B-1----:R-:W-:Y:S01]  /*1c00*/  LEA R20, P0, R30, R20, 0x3 ;  /* 0x000000141e147211 */ /* 0x002fe200078018ff */
[----:B------:R-:W-:-:S03]  /*1c10*/  IMAD.WIDE.U32 R12, R23, 0x8, R12 ;  /* 0x00000008170c7825 */ /* 0x000fc600078e000c */
[----:B------:R-:W-:Y:S01]  /*1c20*/  LEA.HI.X R21, R30, R21, R31, 0x3, P0 ;  /* 0x000000151e157211 */ /* 0x000fe200000f1c1f */
[----:B--2---:R-:W-:-:S07]  /*1c30*/  DFMA R14, -R14, R18, R16 ;  /* 0x000000120e0e722b */ /* 0x004fce0000000110 */
[----:B------:R3:W-:Y:S04]  /*1c40*/  STG.E.64 desc[UR10][R24.64], R14 ;  /* 0x0000000e18007986 */ /* 0x0007e8000c101b0a */
[----:B0-----:R-:W2:Y:S04]  /*1c50*/  LDG.E.64 R16, desc[UR10][R12.64] ;  /* 0x0000000a0c107981 */ /* 0x001ea8000c1e1b00 */
[----:B------:R-:W2:Y:S01]  /*1c60*/  LDG.E.64 R20, desc[UR10][R20.64+0x8] ;  /* 0x0000080a14147981 */ /* 0x000ea2000c1e1b00 */
[----:B------:R-:W-:Y:S01]  /*1c70*/  VIADD R9, R9, 0x2 ;  /* 0x0000000209097836 */ /* 0x000fe20000000000 */
[----:B--2---:R-:W-:-:S07]  /*1c80*/  DFMA R16, -R20, R16, R14 ;  /* 0x000000101410722b */ /* 0x004fce000000010e */
[----:B------:R3:W-:Y:S04]  /*1c90*/  STG.E.64 desc[UR10][R24.64], R16 ;  /* 0x0000001018007986 */ /* 0x0007e8000c101b0a */
.L_x_40:
[----:B------:R-:W-:Y:S05]  /*1ca0*/  @P2 BRA `(.L_x_38) ;  /* 0x0000000000242947 */ /* 0x000fea0003800000 */
[----:B------:R-:W4:Y:S01]  /*1cb0*/  LDC.64 R12, c[0x0][0x390] ;  /* 0x0000e400ff0c7b82 */ /* 0x000f220000000a00 */
[----:B-1-3--:R-:W-:Y:S01]  /*1cc0*/  IADD3 R15, PT, PT, R8, R9, RZ ;  /* 0x00000009080f7210 */ /* 0x00afe20007ffe0ff */
[----:B------:R-:W-:-:S04]  /*1cd0*/  IMAD R9, R9, R7, UR4 ;  /* 0x0000000409097e24 */ /* 0x000fc8000f8e0207 */
[----:B------:R-:W-:-:S06]  /*1ce0*/  IMAD.WIDE.U32 R10, R15, 0x8, R10 ;  /* 0x000000080f0a7825 */ /* 0x000fcc00078e000a */
[----:B------:R-:W0:Y:S01]  /*1cf0*/  LDG.E.64 R10, desc[UR10][R10.64] ;  /* 0x0000000a0a0a7981 */ /* 0x000e22000c1e1b00 */
[----:B----4-:R-:W-:-:S06]  /*1d00*/  IMAD.WIDE.U32 R8, R9, 0x8, R12 ;  /* 0x0000000809087825 */ /* 0x010fcc00078e000c */
[----:B------:R-:W0:Y:S02]  /*1d10*/  LDG.E.64 R8, desc[UR10][R8.64] ;  /* 0x0000000a08087981 */ /* 0x000e24000c1e1b00 */
[----:B0-2---:R-:W-:-:S07]  /*1d20*/  DFMA R16, -R10, R8, R16 ;  /* 0x000000080a10722b */ /* 0x005fce0000000110 */
[----:B------:R4:W-:Y:S04]  /*1d30*/  STG.E.64 desc[UR10][R24.64], R16 ;  /* 0x0000001018007986 */ /* 0x0009e8000c101b0a */
.L_x_38:
[----:B--2---:R-:W2:Y:S01]  /*1d40*/  LDG.E.64 R18, desc[UR10][R26.64] ;  /* 0x0000000a1a127981 */ /* 0x004ea2000c1e1b00 */
[----:B------:R-:W-:Y:S01]  /*1d50*/  IMAD.MOV.U32 R8, RZ, RZ, 0x1 ;  /* 0x00000001ff087424 */ /* 0x000fe200078e00ff */
[----:B------:R-:W-:Y:S01]  /*1d60*/  FSETP.GEU.AND P2, PT, |R17|, 6.5827683646048100446e-37, PT ;  /* 0x036000001100780b */ /* 0x000fe20003f4e200 */
[----:B--2---:R-:W2:Y:S04]  /*1d70*/  MUFU.RCP64H R9, R19 ;  /* 0x0000001300097308 */ /* 0x004ea80000001800 */
[----:B--2---:R-:W-:-:S08]  /*1d80*/  DFMA R10, -R18, R8, 1 ;  /* 0x3ff00000120a742b */ /* 0x004fd00000000108 */
[----:B------:R-:W-:-:S08]  /*1d90*/  DFMA R10, R10, R10, R10 ;  /* 0x0000000a0a0a722b */ /* 0x000fd0000000000a */
[----:B------:R-:W-:-:S08]  /*1da0*/  DFMA R10, R8, R10, R8 ;  /* 0x0000000a080a722b */ /* 0x000fd00000000008 */
[----:B------:R-:W-:-:S08]  /*1db0*/  DFMA R8, -R18, R10, 1 ;  /* 0x3ff000001208742b */ /* 0x000fd0000000010a */
[----:B------:R-:W-:-:S08]  /*1dc0*/  DFMA R8, R10, R8, R10 ;  /* 0x000000080a08722b */ /* 0x000fd0000000000a */
[----:B-1----:R-:W-:-:S08]  /*1dd0*/  DMUL R28, R8, R16 ;  /* 0x00000010081c7228 */ /* 0x002fd00000000000 */
[----:B------:R-:W-:-:S08]  /*1de0*/  DFMA R10, -R18, R28, R16 ;  /* 0x0000001c120a722b */ /* 0x000fd00000000110 */
[----:B------:R-:W-:-:S10]  /*1df0*/  DFMA R28, R8, R10, R28 ;  /* 0x0000000a081c722b */ /* 0x000fd4000000001c */
[----:B------:R-:W-:-:S05]  /*1e00*/  FFMA R7, RZ, R19, R29 ;  /* 0x00000013ff077223 */ /* 0x000fca000000001d */
[----:B------:R-:W-:-:S13]  /*1e10*/  FSETP.GT.AND P0, PT, |R7|, 1.469367938527859385e-39, PT ;  /* 0x001000000700780b */ /* 0x000fda0003f04200 */
[----:B------:R-:W-:Y:S05]  /*1e20*/  @P0 BRA P2, `(.L_x_41) ;  /* 0x0000000000080947 */ /* 0x000fea0001000000 */
[----:B------:R-:W-:-:S07]  /*1e30*/  MOV R8, 0x1e50 ;  /* 0x00001e5000087802 */ /* 0x000fce0000000f00 */
[----:B0--34-:R-:W-:Y:S05]  /*1e40*/  CALL.REL.NOINC `($__internal_1_$__cuda_sm20_div_rn_f64_full) ;  /* 0x0000001800a47944 */ /* 0x019fea0003c00000 */
.L_x_41:
[----:B------:R2:W-:Y:S01]  /*1e50*/  STG.E.64 desc[UR10][R24.64], R28 ;  /* 0x0000001c18007986 */ /* 0x0005e2000c101b0a */
[----:B------:R-:W-:Y:S05]  /*1e60*/  @P1 BRA `(.L_x_42) ;  /* 0xfffffff400641947 */ /* 0x000fea000383ffff */
[----:B------:R-:W-:Y:S05]  /*1e70*/  BRA `(.L_x_34) ;  /* 0x0000001800587947 */ /* 0x000fea0003800000 */
.L_x_35:
[----:B------:R-:W-:Y:S01]  /*1e80*/  UIADD3 UR5, UPT, UPT, -UR4, -0x2, UR7 ;  /* 0xfffffffe04057890 */ /* 0x000fe2000fffe107 */
[----:B------:R-:W-:-:S03]  /*1e90*/  IMAD.MOV.U32 R0, RZ, RZ, 0x1 ;  /* 0x00000001ff007424 */ /* 0x000fc600078e00ff */
[----:B------:R-:W-:-:S09]  /*1ea0*/  UISETP.GE.U32.AND UP0, UPT, UR5, 0x7, UPT ;  /* 0x000000070500788c */ /* 0x000fd2000bf06070 */
[----:B------:R-:W-:Y:S05]  /*1eb0*/  BRA.U !UP0, `(.L_x_43) ;  /* 0x0000000d08207547 */ /* 0x000fea000b800000 */
[----:B-1234-:R-:W1:Y:S01]  /*1ec0*/  LDC.64 R24, c[0x0][0x380] ;  /* 0x0000e000ff187b82 */ /* 0x01ee620000000a00 */
[----:B------:R-:W-:-:S07]  /*1ed0*/  MOV R0, 0x1 ;  /* 0x0000000100007802 */ /* 0x000fce0000000f00 */
[----:B------:R-:W2:Y:S02]  /*1ee0*/  LDC.64 R22, c[0x0][0x388] ;  /* 0x0000e200ff167b82 */ /* 0x000ea40000000a00 */
.L_x_52:
[----:B------:R-:W3:Y:S02]  /*1ef0*/  LDCU UR5, c[0x0][0x398] ;  /* 0x00007300ff0577ac */ /* 0x000ee40008000800 */
[----:B---3--:R-:W-:-:S04]  /*1f00*/  IMAD R31, R0, UR5, RZ ;  /* 0x00000005001f7c24 */ /* 0x008fc8000f8e02ff */
[----:B-1----:R-:W-:-:S06]  /*1f10*/  IMAD.WIDE.U32 R16, R31, 0x8, R24 ;  /* 0x000000081f107825 */ /* 0x002fcc00078e0018 */
[----:B------:R-:W3:Y:S01]  /*1f20*/  LDG.E.64 R16, desc[UR10][R16.64] ;  /* 0x0000000a10107981 */ /* 0x000ee2000c1e1b00 */
[----:B--2---:R-:W-:-:S05]  /*1f30*/  IMAD.WIDE.U32 R34, R31, 0x8, R22 ;  /* 0x000000081f227825 */ /* 0x004fca00078e0016 */
[----:B---3--:R1:W-:Y:S04]  /*1f40*/  STG.E.64 desc[UR10][R34.64], R16 ;  /* 0x0000001022007986 */ /* 0x0083e8000c101b0a */
[----:B0-----:R-:W2:Y:S01]  /*1f50*/  LDG.E.64 R18, desc[UR10][R26.64] ;  /* 0x0000000a1a127981 */ /* 0x001ea2000c1e1b00 */
[----:B------:R-:W-:Y:S01]  /*1f60*/  IMAD.MOV.U32 R8, RZ, RZ, 0x1 ;  /* 0x00000001ff087424 */ /* 0x000fe200078e00ff */
[----:B------:R-:W-:Y:S01]  /*1f70*/  FSETP.GEU.AND P1, PT, |R17|, 6.5827683646048100446e-37, PT ;  /* 0x036000001100780b */ /* 0x000fe20003f2e200 */
[----:B--2---:R-:W0:Y:S04]  /*1f80*/  MUFU.RCP64H R9, R19 ;  /* 0x0000001300097308 */ /* 0x004e280000001800 */
[----:B0-----:R-:W-:-:S08]  /*1f90*/  DFMA R10, -R18, R8, 1 ;  /* 0x3ff00000120a742b */ /* 0x001fd00000000108 */
        /* <DEDUP_REMOVED lines=9> */
[----:B-1----:R-:W-:Y:S05]  /*2030*/  @P0 BRA P1, `(.L_x_44) ;  /* 0x0000000000080947 */ /* 0x002fea0000800000 */
[----:B------:R-:W-:-:S07]  /*2040*/  MOV R8, 0x2060 ;  /* 0x0000206000087802 */ /* 0x000fce0000000f00 */
[----:B------:R-:W-:Y:S05]  /*2050*/  CALL.REL.NOINC `($__internal_1_$__cuda_sm20_div_rn_f64_full) ;  /* 0x0000001800207944 */ /* 0x000fea0003c00000 */
.L_x_44:
[----:B------:R-:W0:Y:S01]  /*2060*/  LDCU UR5, c[0x0][0x398] ;  /* 0x00007300ff0577ac */ /* 0x000e220008000800 */
[----:B------:R1:W-:Y:S01]  /*2070*/  STG.E.64 desc[UR10][R34.64], R28 ;  /* 0x0000001c22007986 */ /* 0x0003e2000c101b0a */
[----:B0-----:R-:W-:-:S04]  /*2080*/  VIADD R31, R31, UR5 ;  /* 0x000000051f1f7c36 */ /* 0x001fc80008000000 */
[----:B------:R-:W-:-:S06]  /*2090*/  IMAD.WIDE.U32 R16, R31, 0x8, R24 ;  /* 0x000000081f107825 */ /* 0x000fcc00078e0018 */
[----:B------:R-:W2:Y:S01]  /*20a0*/  LDG.E.64 R16, desc[UR10][R16.64] ;  /* 0x0000000a10107981 */ /* 0x000ea2000c1e1b00 */
[----:B------:R-:W-:-:S05]  /*20b0*/  IMAD.WIDE.U32 R32, R31, 0x8, R22 ;  /* 0x000000081f207825 */ /* 0x000fca00078e0016 */
[----:B--2---:R0:W-:Y:S04]  /*20c0*/  STG.E.64 desc[UR10][R32.64], R16 ;  /* 0x0000001020007986 */ /* 0x0041e8000c101b0a */
[----:B------:R-:W2:Y:S01]  /*20d0*/  LDG.E.64 R18, desc[UR10][R26.64] ;  /* 0x0000000a1a127981 */ /* 0x000ea2000c1e1b00 */
[----:B------:R-:W-:Y:S02]  /*20e0*/  MOV R8, 0x1 ;  /* 0x0000000100087802 */ /* 0x000fe40000000f00 */
[----:B------:R-:W-:Y:S01]  /*20f0*/  FSETP.GEU.AND P1, PT, |R17|, 6.5827683646048100446e-37, PT ;  /* 0x036000001100780b */ /* 0x000fe20003f2e200 */
[----:B--2---:R-:W2:Y:S03]  /*2100*/  MUFU.RCP64H R9, R19 ;  /* 0x0000001300097308 */ /* 0x004ea60000001800 */
        /* <DEDUP_REMOVED lines=10> */
[----:B0-----:R-:W-:Y:S05]  /*21b0*/  @P0 BRA P1, `(.L_x_45) ;  /* 0x0000000000080947 */ /* 0x001fea0000800000 */
[----:B------:R-:W-:-:S07]  /*21c0*/  MOV R8, 0x21e0 ;  /* 0x000021e000087802 */ /* 0x000fce0000000f00 */
[----:B------:R-:W-:Y:S05]  /*21d0*/  CALL.REL.NOINC `($__internal_1_$__cuda_sm20_div_rn_f64_full) ;  /* 0x0000001400c07944 */ /* 0x000fea0003c00000 */
.L_x_45:
        /* <DEDUP_REMOVED lines=24> */
.L_x_46:
[----:B------:R-:W0:Y:S01]  /*2360*/  LDCU UR5, c[0x0][0x398] ;  /* 0x00007300ff0577ac */ /* 0x000e220008000800 */
[----:B------:R1:W-:Y:S01]  /*2370*/  STG.E.64 desc[UR10][R34.64], R28 ;  /* 0x0000001c22007986 */ /* 0x0003e2000c101b0a */
[----:B0-----:R-:W-:-:S05]  /*2380*/  IADD3 R31, PT, PT, R31, UR5, RZ ;  /* 0x000000051f1f7c10 */ /* 0x001fca000fffe0ff */
        /* <DEDUP_REMOVED lines=21> */
.L_x_47:
        /* <DEDUP_REMOVED lines=24> */
.L_x_48:
        /* <DEDUP_REMOVED lines=24> */
.L_x_49:
        /* <DEDUP_REMOVED lines=24> */
.L_x_50:
        /* <DEDUP_REMOVED lines=24> */
.L_x_51:
[----:B------:R-:W-:Y:S01]  /*2ae0*/  ULOP3.LUT UR5, UR8, 0xfffffff8, URZ, 0xc0, !UPT ;  /* 0xfffffff808057892 */ /* 0x000fe2000f8ec0ff */
[----:B------:R0:W-:Y:S01]  /*2af0*/  STG.E.64 desc[UR10][R30.64], R28 ;  /* 0x0000001c1e007986 */ /* 0x0001e2000c101b0a */
[C---:B------:R-:W-:Y:S01]  /*2b00*/  IADD3 R7, PT, PT, R0.reuse, 0x7, RZ ;  /* 0x0000000700077810 */ /* 0x040fe20007ffe0ff */
[----:B------:R-:W-:-:S03]  /*2b10*/  VIADD R0, R0, 0x8 ;  /* 0x0000000800007836 */ /* 0x000fc60000000000 */
[----:B------:R-:W-:-:S13]  /*2b20*/  ISETP.NE.AND P0, PT, R7, UR5, PT ;  /* 0x0000000507007c0c */ /* 0x000fda000bf05270 */
[----:B0-----:R-:W-:Y:S05]  /*2b30*/  @P0 BRA `(.L_x_52) ;  /* 0xfffffff000ec0947 */ /* 0x001fea000383ffff */
.L_x_43:
[----:B------:R-:W-:-:S09]  /*2b40*/  ULOP3.LUT UP0, URZ, UR8, 0x7, URZ, 0xc0, !UPT ;  /* 0x0000000708ff7892 */ /* 0x000fd2000f80c0ff */
[----:B------:R-:W-:Y:S05]  /*2b50*/  BRA.U !UP0, `(.L_x_34) ;  /* 0x0000000d08207547 */ /* 0x000fea000b800000 */
[----:B------:R-:W-:-:S04]  /*2b60*/  LOP3.LUT R7, RZ, R3, RZ, 0x33, !PT ;  /* 0x00000003ff077212 */ /* 0x000fc800078e33ff */
[----:B0-----:R-:W-:-:S04]  /*2b70*/  IADD3 R7, PT, PT, R7, UR9, RZ ;  /* 0x0000000907077c10 */ /* 0x001fc8000fffe0ff */
[----:B--2---:R-:W-:-:S05]  /*2b80*/  LOP3.LUT R22, R7, 0x7, RZ, 0xc0, !PT ;  /* 0x0000000707167812 */ /* 0x004fca00078ec0ff */
[----:B------:R-:W-:-:S05]  /*2b90*/  VIADD R7, R22, 0xffffffff ;  /* 0xffffffff16077836 */ /* 0x000fca0000000000 */
[----:B------:R-:W-:-:S13]  /*2ba0*/  ISETP.GE.U32.AND P0, PT, R7, 0x3, PT ;  /* 0x000000030700780c */ /* 0x000fda0003f06070 */
[----:B------:R-:W-:Y:S05]  /*2bb0*/  @!P0 BRA `(.L_x_53) ;  /* 0x0000000400a48947 */ /* 0x000fea0003800000 */
[----:B-1-34-:R-:W0:Y:S01]  /*2bc0*/  LDC.64 R16, c[0x0][0x380] ;  /* 0x0000e000ff107b82 */ /* 0x01ae220000000a00 */
[----:B------:R-:W1:Y:S07]  /*2bd0*/  LDCU UR5, c[0x0][0x398] ;  /* 0x00007300ff0577ac */ /* 0x000e6e0008000800 */
[----:B------:R-:W2:Y:S01]  /*2be0*/  LDC.64 R30, c[0x0][0x388] ;  /* 0x0000e200ff1e7b82 */ /* 0x000ea20000000a00 */
[----:B-1----:R-:W-:-:S04]  /*2bf0*/  IMAD R23, R0, UR5, RZ ;  /* 0x0000000500177c24 */ /* 0x002fc8000f8e02ff */
[----:B0-----:R-:W-:-:S06]  /*2c00*/  IMAD.WIDE.U32 R16, R23, 0x8, R16 ;  /* 0x0000000817107825 */ /* 0x001fcc00078e0010 */
[----:B------:R-:W3:Y:S01]  /*2c10*/  LDG.E.64 R16, desc[UR10][R16.64] ;  /* 0x0000000a10107981 */ /* 0x000ee2000c1e1b00 */
[----:B--2---:R-:W-:-:S05]  /*2c20*/  IMAD.WIDE.U32 R30, R23, 0x8, R30 ;  /* 0x00000008171e7825 */ /* 0x004fca00078e001e */
[----:B---3--:R0:W-:Y:S04]  /*2c30*/  STG.E.64 desc[UR10][R30.64], R16 ;  /* 0x000000101e007986 */ /* 0x0081e8000c101b0a */
[----:B------:R-:W2:Y:S01]  /*2c40*/  LDG.E.64 R18, desc[UR10][R26.64] ;  /* 0x0000000a1a127981 */ /* 0x000ea2000c1e1b00 */
[----:B------:R-:W-:Y:S02]  /*2c50*/  MOV R8, 0x1 ;  /* 0x0000000100087802 */ /* 0x000fe40000000f00 */
[----:B------:R-:W-:Y:S01]  /*2c60*/  FSETP.GEU.AND P1, PT, |R17|, 6.5827683646048100446e-37, PT ;  /* 0x036000001100780b */ /* 0x000fe20003f2e200 */
[----:B--2---:R-:W1:Y:S03]  /*2c70*/  MUFU.RCP64H R9, R19 ;  /* 0x0000001300097308 */ /* 0x004e660000001800 */
[----:B-1----:R-:W-:-:S08]  /*2c80*/  DFMA R10, -R18, R8, 1 ;  /* 0x3ff00000120a742b */ /* 0x002fd00000000108 */
        /* <DEDUP_REMOVED lines=9> */
[----:B0-----:R-:W-:Y:S05]  /*2d20*/  @P0 BRA P1, `(.L_x_54) ;  /* 0x0000000000080947 */ /* 0x001fea0000800000 */
[----:B------:R-:W-:-:S07]  /*2d30*/  MOV R8, 0x2d50 ;  /* 0x00002d5000087802 */ /* 0x000fce0000000f00 */
[----:B------:R-:W-:Y:S05]  /*2d40*/  CALL.REL.NOINC `($__internal_1_$__cuda_sm20_div_rn_f64_full) ;  /* 0x0000000800e47944 */ /* 0x000fea0003c00000 */
.L_x_54:
[----:B------:R-:W0:Y:S01]  /*2d50*/  LDC.64 R16, c[0x0][0x380] ;  /* 0x0000e000ff107b82 */ /* 0x000e220000000a00 */
[----:B------:R-:W1:Y:S01]  /*2d60*/  LDCU UR5, c[0x0][0x398] ;  /* 0x00007300ff0577ac */ /* 0x000e620008000800 */
[----:B------:R2:W-:Y:S06]  /*2d70*/  STG.E.64 desc[UR10][R30.64], R28 ;  /* 0x0000001c1e007986 */ /* 0x0005ec000c101b0a */
[----:B------:R-:W3:Y:S01]  /*2d80*/  LDC.64 R24, c[0x0][0x388] ;  /* 0x0000e200ff187b82 */ /* 0x000ee20000000a00 */
[----:B-1----:R-:W-:-:S04]  /*2d90*/  VIADD R23, R23, UR5 ;  /* 0x0000000517177c36 */ /* 0x002fc80008000000 */
[----:B0-----:R-:W-:-:S06]  /*2da0*/  IMAD.WIDE.U32 R16, R23, 0x8, R16 ;  /* 0x0000000817107825 */ /* 0x001fcc00078e0010 */
[----:B------:R-:W4:Y:S01]  /*2db0*/  LDG.E.64 R16, desc[UR10][R16.64] ;  /* 0x0000000a10107981 */ /* 0x000f22000c1e1b00 */
[----:B---3--:R-:W-:-:S05]  /*2dc0*/  IMAD.WIDE.U32 R24, R23, 0x8, R24 ;  /* 0x0000000817187825 */ /* 0x008fca00078e0018 */
[----:B----4-:R0:W-:Y:S04]  /*2dd0*/  STG.E.64 desc[UR10][R24.64], R16 ;  /* 0x0000001018007986 */ /* 0x0101e8000c101b0a */
[----:B------:R-:W3:Y:S01]  /*2de0*/  LDG.E.64 R18, desc[UR10][R26.64] ;  /* 0x0000000a1a127981 */ /* 0x000ee2000c1e1b00 */
[----:B------:R-:W-:Y:S02]  /*2df0*/  MOV R8, 0x1 ;  /* 0x0000000100087802 */ /* 0x000fe40000000f00 */
[----:B------:R-:W-:Y:S01]  /*2e00*/  FSETP.GEU.AND P1, PT, |R17|, 6.5827683646048100446e-37, PT ;  /* 0x036000001100780b */ /* 0x000fe20003f2e200 */
[----:B---3--:R-:W1:Y:S03]  /*2e10*/  MUFU.RCP64H R9, R19 ;  /* 0x0000001300097308 */ /* 0x008e660000001800 */
[----:B-1----:R-:W-:-:S08]  /*2e20*/  DFMA R10, -R18, R8, 1 ;  /* 0x3ff00000120a742b */ /* 0x002fd00000000108 */
[----:B------:R-:W-:-:S08]  /*2e30*/  DFMA R10, R10, R10, R10 ;  /* 0x0000000a0a0a722b */ /* 0x000fd0000000000a */
[----:B------:R-:W-:-:S08]  /*2e40*/  DFMA R10, R8, R10, R8 ;  /* 0x0000000a080a722b */ /* 0x000fd00000000008 */
[----:B------:R-:W-:-:S08]  /*2e50*/  DFMA R8, -R18, R10, 1 ;  /* 0x3ff000001208742b */ /* 0x000fd0000000010a */
[----:B------:R-:W-:-:S08]  /*2e60*/  DFMA R8, R10, R8, R10 ;  /* 0x000000080a08722b */ /* 0x000fd0000000000a */
[----:B--2---:R-:W-:-:S08]  /*2e70*/  DMUL R28, R16, R8 ;  /* 0x00000008101c7228 */ /* 0x004fd00000000000 */
[----:B------:R-:W-:-:S08]  /*2e80*/  DFMA R10, -R18, R28, R16 ;  /* 0x0000001c120a722b */ /* 0x000fd00000000110 */
[----:B------:R-:W-:-:S10]  /*2e90*/  DFMA R28, R8, R10, R28 ;  /* 0x0000000a081c722b */ /* 0x000fd4000000001c */
[----:B------:R-:W-:-:S05]  /*2ea0*/  FFMA R7, RZ, R19, R29 ;  /* 0x00000013ff077223 */ /* 0x000fca000000001d */
[----:B------:R-:W-:-:S13]  /*2eb0*/  FSETP.GT.AND P0, PT, |R7|, 1.469367938527859385e-39, PT ;  /* 0x001000000700780b */ /* 0x000fda0003f04200 */
[----:B0-----:R-:W-:Y:S05]  /*2ec0*/  @P0 BRA P1, `(.L_x_55) ;  /* 0x0000000000080947 */ /* 0x001fea0000800000 */
[----:B------:R-:W-:-:S07]  /*2ed0*/  MOV R8, 0x2ef0 ;  /* 0x00002ef000087802 */ /* 0x000fce0000000f00 */
[----:B------:R-:W-:Y:S05]  /*2ee0*/  CALL.REL.NOINC `($__internal_1_$__cuda_sm20_div_rn_f64_full) ;  /* 0x00000008007c7944 */ /* 0x000fea0003c00000 */
.L_x_55:
        /* <DEDUP_REMOVED lines=26> */
.L_x_56:
        /* <DEDUP_REMOVED lines=26> */
.L_x_57:
[----:B------:R0:W-:Y:S01]  /*3230*/  STG.E.64 desc[UR10][R24.64], R28 ;  /* 0x0000001c18007986 */ /* 0x0001e2000c101b0a */
[----:B------:R-:W-:-:S07]  /*3240*/  VIADD R0, R0, 0x4 ;  /* 0x0000000400007836 */ /* 0x000fce0000000000 */
.L_x_53:
[----:B------:R-:W-:-:S13]  /*3250*/  LOP3.LUT P0, RZ, R22, 0x3, RZ, 0xc0, !PT ;  /* 0x0000000316ff7812 */ /* 0x000fda000780c0ff */
[----:B------:R-:W-:Y:S05]  /*3260*/  @!P0 BRA `(.L_x_34) ;  /* 0x00000004005c8947 */ /* 0x000fea0003800000 */
[----:B------:R-:W-:-:S04]  /*3270*/  LOP3.LUT R23, R4, 0x3, RZ, 0x3c, !PT ;  /* 0x0000000304177812 */ /* 0x000fc800078e3cff */
[----:B------:R-:W-:-:S04]  /*3280*/  IADD3 R23, PT, PT, R23, UR9, RZ ;  /* 0x0000000917177c10 */ /* 0x000fc8000fffe0ff */
[----:B------:R-:W-:-:S04]  /*3290*/  LOP3.LUT R7, R23, 0x3, RZ, 0xc0, !PT ;  /* 0x0000000317077812 */ /* 0x000fc800078ec0ff */
[----:B------:R-:W-:-:S13]  /*32a0*/  ISETP.NE.AND P0, PT, R7, 0x1, PT ;  /* 0x000000010700780c */ /* 0x000fda0003f05270 */
[----:B------:R-:W-:Y:S05]  /*32b0*/  @!P0 BRA `(.L_x_58) ;  /* 0x0000000000d48947 */ /* 0x000fea0003800000 */
[----:B-1-34-:R-:W1:Y:S01]  /*32c0*/  LDC.64 R16, c[0x0][0x380] ;  /* 0x0000e000ff107b82 */ /* 0x01ae620000000a00 */
[----:B------:R-:W2:Y:S07]  /*32d0*/  LDCU UR5, c[0x0][0x398] ;  /* 0x00007300ff0577ac */ /* 0x000eae0008000800 */
[----:B0-----:R-:W0:Y:S01]  /*32e0*/  LDC.64 R24, c[0x0][0x388] ;  /* 0x0000e200ff187b82 */ /* 0x001e220000000a00 */
[----:B--2---:R-:W-:-:S04]  /*32f0*/  IMAD R22, R0, UR5, RZ ;  /* 0x0000000500167c24 */ /* 0x004fc8000f8e02ff */
[----:B-1----:R-:W-:-:S06]  /*3300*/  IMAD.WIDE.U32 R16, R22, 0x8, R16 ;  /* 0x0000000816107825 */ /* 0x002fcc00078e0010 */
[----:B------:R-:W2:Y:S01]  /*3310*/  LDG.E.64 R16, desc[UR10][R16.64] ;  /* 0x0000000a10107981 */ /* 0x000ea2000c1e1b00 */
[----:B0-----:R-:W-:-:S05]  /*3320*/  IMAD.WIDE.U32 R24, R22, 0x8, R24 ;  /* 0x0000000816187825 */ /* 0x001fca00078e0018 */
[----:B--2---:R0:W-:Y:S04]  /*3330*/  STG.E.64 desc[UR10][R24.64], R16 ;  /* 0x0000001018007986 */ /* 0x0041e8000c101b0a */
[----:B------:R-:W2:Y:S01]  /*3340*/  LDG.E.64 R18, desc[UR10][R26.64] ;  /* 0x0000000a1a127981 */ /* 0x000ea2000c1e1b00 */
[----:B------:R-:W-:Y:S01]  /*3350*/  IMAD.MOV.U32 R8, RZ, RZ, 0x1 ;  /* 0x00000001ff087424 */ /* 0x000fe200078e00ff */
[----:B------:R-:W-:Y:S01]  /*3360*/  FSETP.GEU.AND P1, PT, |R17|, 6.5827683646048100446e-37, PT ;  /* 0x036000001100780b */ /* 0x000fe20003f2e200 */
[----:B--2---:R-:W1:Y:S04]  /*3370*/  MUFU.RCP64H R9, R19 ;  /* 0x0000001300097308 */ /* 0x004e680000001800 */
        /* <DEDUP_REMOVED lines=13> */
.L_x_59:
[----:B------:R-:W0:Y:S01]  /*3450*/  LDC.64 R16, c[0x0][0x380] ;  /* 0x0000e000ff107b82 */ /* 0x000e220000000a00 */
[----:B------:R-:W1:Y:S01]  /*3460*/  LDCU UR5, c[0x0][0x398] ;  /* 0x00007300ff0577ac */ /* 0x000e620008000800 */
[----:B------:R2:W-:Y:S06]  /*3470*/  STG.E.64 desc[UR10][R24.64], R28 ;  /* 0x0000001c18007986 */ /* 0x0005ec000c101b0a */
[----:B------:R-:W3:Y:S01]  /*3480*/  LDC.64 R30, c[0x0][0x388] ;  /* 0x0000e200ff1e7b82 */ /* 0x000ee20000000a00 */
[----:B-1----:R-:W-:-:S05]  /*3490*/  IADD3 R7, PT, PT, R22, UR5, RZ ;  /* 0x0000000516077c10 */ /* 0x002fca000fffe0ff */
[----:B0-----:R-:W-:-:S06]  /*34a0*/  IMAD.WIDE.U32 R16, R7, 0x8, R16 ;  /* 0x0000000807107825 */ /* 0x001fcc00078e0010 */
[----:B------:R-:W4:Y:S01]  /*34b0*/  LDG.E.64 R16, desc[UR10][R16.64] ;  /* 0x0000000a10107981 */ /* 0x000f22000c1e1b00 */
[----:B---3--:R-:W-:-:S05]  /*34c0*/  IMAD.WIDE.U32 R30, R7, 0x8, R30 ;  /* 0x00000008071e7825 */ /* 0x008fca00078e001e */
[----:B----4-:R0:W-:Y:S04]  /*34d0*/  STG.E.64 desc[UR10][R30.64], R16 ;  /* 0x000000101e007986 */ /* 0x0101e8000c101b0a */
[----:B------:R-:W3:Y:S01]  /*34e0*/  LDG.E.64 R18, desc[UR10][R26.64] ;  /* 0x0000000a1a127981 */ /* 0x000ee2000c1e1b00 */
[----:B------:R-:W-:Y:S01]  /*34f0*/  IMAD.MOV.U32 R8, RZ, RZ, 0x1 ;  /* 0x00000001ff087424 */ /* 0x000fe200078e00ff */
[----:B------:R-:W-:Y:S01]  /*3500*/  FSETP.GEU.AND P1, PT, |R17|, 6.5827683646048100446e-37, PT ;  /* 0x036000001100780b */ /* 0x000fe20003f2e200 */
[----:B---3--:R-:W1:Y:S04]  /*3510*/  MUFU.RCP64H R9, R19 ;  /* 0x0000001300097308 */ /* 0x008e680000001800 */
        /* <DEDUP_REMOVED lines=13> */
.L_x_60:
[----:B------:R2:W-:Y:S01]  /*35f0*/  STG.E.64 desc[UR10][R30.64], R28 ;  /* 0x0000001c1e007986 */ /* 0x0005e2000c101b0a */
[----:B------:R-:W-:-:S07]  /*3600*/  IADD3 R0, PT, PT, R0, 0x2, RZ ;  /* 0x0000000200007810 */ /* 0x000fce0007ffe0ff */
.L_x_58:
[----:B------:R-:W-:-:S04]  /*3610*/  LOP3.LUT R23, R23, 0x1, RZ, 0xc0, !PT ;  /* 0x0000000117177812 */ /* 0x000fc800078ec0ff */
[----:B------:R-:W-:-:S13]  /*3620*/  ISETP.NE.U32.AND P0, PT, R23, 0x1, PT ;  /* 0x000000011700780c */ /* 0x000fda0003f05070 */
[----:B------:R-:W-:Y:S05]  /*3630*/  @P0 BRA `(.L_x_34) ;  /* 0x0000000000680947 */ /* 0x000fea0003800000 */
[----:B-1-34-:R-:W1:Y:S01]  /*3640*/  LDC.64 R16, c[0x0][0x380] ;  /* 0x0000e000ff107b82 */ /* 0x01ae620000000a00 */
[----:B------:R-:W3:Y:S07]  /*3650*/  LDCU UR5, c[0x0][0x398] ;  /* 0x00007300ff0577ac */ /* 0x000eee0008000800 */
[----:B------:R-:W4:Y:S01]  /*3660*/  LDC.64 R22, c[0x0][0x388] ;  /* 0x0000e200ff167b82 */ /* 0x000f220000000a00 */
[----:B---3--:R-:W-:-:S04]  /*3670*/  IMAD R7, R0, UR5, RZ ;  /* 0x0000000500077c24 */ /* 0x008fc8000f8e02ff */
[----:B-1----:R-:W-:-:S06]  /*3680*/  IMAD.WIDE.U32 R16, R7, 0x8, R16 ;  /* 0x0000000807107825 */ /* 0x002fcc00078e0010 */
[----:B------:R-:W3:Y:S01]  /*3690*/  LDG.E.64 R16, desc[UR10][R16.64] ;  /* 0x0000000a10107981 */ /* 0x000ee2000c1e1b00 */
[----:B----4-:R-:W-:-:S05]  /*36a0*/  IMAD.WIDE.U32 R22, R7, 0x8, R22 ;  /* 0x0000000807167825 */ /* 0x010fca00078e0016 */
[----:B---3--:R1:W-:Y:S04]  /*36b0*/  STG.E.64 desc[UR10][R22.64], R16 ;  /* 0x0000001016007986 */ /* 0x0083e8000c101b0a */
[----:B------:R-:W3:Y:S01]  /*36c0*/  LDG.E.64 R18, desc[UR10][R26.64] ;  /* 0x0000000a1a127981 */ /* 0x000ee2000c1e1b00 */
[----:B------:R-:W-:Y:S01]  /*36d0*/  IMAD.MOV.U32 R8, RZ, RZ, 0x1 ;  /* 0x00000001ff087424 */ /* 0x000fe200078e00ff */
[----:B------:R-:W-:Y:S01]  /*36e0*/  FSETP.GEU.AND P1, PT, |R17|, 6.5827683646048100446e-37, PT ;  /* 0x036000001100780b */ /* 0x000fe20003f2e200 */
[----:B---3--:R-:W3:Y:S04]  /*36f0*/  MUFU.RCP64H R9, R19 ;  /* 0x0000001300097308 */ /* 0x008ee80000001800 */
[----:B---3--:R-:W-:-:S08]  /*3700*/  DFMA R10, -R18, R8, 1 ;  /* 0x3ff00000120a742b */ /* 0x008fd00000000108 */
[----:B------:R-:W-:-:S08]  /*3710*/  DFMA R10, R10, R10, R10 ;  /* 0x0000000a0a0a722b */ /* 0x000fd0000000000a */
[----:B------:R-:W-:-:S08]  /*3720*/  DFMA R10, R8, R10, R8 ;  /* 0x0000000a080a722b */ /* 0x000fd00000000008 */
[----:B------:R-:W-:-:S08]  /*3730*/  DFMA R8, -R18, R10, 1 ;  /* 0x3ff000001208742b */ /* 0x000fd0000000010a */
[----:B------:R-:W-:-:S08]  /*3740*/  DFMA R8, R10, R8, R10 ;  /* 0x000000080a08722b */ /* 0x000fd0000000000a */
[----:B0-2---:R-:W-:-:S08]  /*3750*/  DMUL R28, R16, R8 ;  /* 0x00000008101c7228 */ /* 0x005fd00000000000 */
[----:B------:R-:W-:-:S08]  /*3760*/  DFMA R10, -R18, R28, R16 ;  /* 0x0000001c120a722b */ /* 0x000fd00000000110 */
[----:B------:R-:W-:-:S10]  /*3770*/  DFMA R28, R8, R10, R28 ;  /* 0x0000000a081c722b */ /* 0x000fd4000000001c */
[----:B------:R-:W-:-:S05]  /*3780*/  FFMA R0, RZ, R19, R29 ;  /* 0x00000013ff007223 */ /* 0x000fca000000001d */
[----:B------:R-:W-:-:S13]  /*3790*/  FSETP.GT.AND P0, PT, |R0|, 1.469367938527859385e-39, PT ;  /* 0x001000000000780b */ /* 0x000fda0003f04200 */
[----:B-1----:R-:W-:Y:S05]  /*37a0*/  @P0 BRA P1, `(.L_x_61) ;  /* 0x0000000000080947 */ /* 0x002fea0000800000 */
[----:B------:R-:W-:-:S07]  /*37b0*/  MOV R8, 0x37d0 ;  /* 0x000037d000087802 */ /* 0x000fce0000000f00 */
[----:B------:R-:W-:Y:S05]  /*37c0*/  CALL.REL.NOINC `($__internal_1_$__cuda_sm20_div_rn_f64_full) ;  /* 0x0000000000447944 */ /* 0x000fea0003c00000 */
.L_x_61:
[----:B------:R0:W-:Y:S02]  /*37d0*/  STG.E.64 desc[UR10][R22.64], R28 ;  /* 0x0000001c16007986 */ /* 0x0001e4000c101b0a */
.L_x_34:
[----:B0-234-:R-:W0:Y:S01]  /*37e0*/  LDC.64 R8, c[0x0][0x388] ;  /* 0x0000e200ff087b82 */ /* 0x01de220000000a00 */
[----:B------:R-:W-:Y:S01]  /*37f0*/  IADD3 R7, PT, PT, R2, UR4, RZ ;  /* 0x0000000402077c10 */ /* 0x000fe2000fffe0ff */
[----:B------:R-:W-:Y:S01]  /*3800*/  IMAD.MOV.U32 R10, RZ, RZ, 0x0 ;  /* 0x00000000ff0a7424 */ /* 0x000fe200078e00ff */
[----:B------:R-:W-:-:S03]  /*3810*/  MOV R11, 0x3ff00000 ;  /* 0x3ff00000000b7802 */ /* 0x000fc60000000f00 */
[----:B0-----:R-:W-:-:S05]  /*3820*/  IMAD.WIDE.U32 R8, R7, 0x8, R8 ;  /* 0x0000000807087825 */ /* 0x001fca00078e0008 */
[----:B-1----:R2:W-:Y:S02]  /*3830*/  STG.E.64 desc[UR10][R8.64], R10 ;  /* 0x0000000a08007986 */ /* 0x0025e4000c101b0a */
.L_x_21:
[----:B01----:R-:W-:Y:S05]  /*3840*/  BSYNC.RECONVERGENT B0 ;  /* 0x0000000000007941 */ /* 0x003fea0003800200 */
.L_x_20:
[----:B------:R-:W0:Y:S01]  /*3850*/  LDCU UR5, c[0x0][0x398] ;  /* 0x00007300ff0577ac */ /* 0x000e220008000800 */
[----:B------:R-:W-:Y:S01]  /*3860*/  VIADD R3, R3, 0x1 ;  /* 0x0000000103037836 */ /* 0x000fe20000000000 */
[----:B------:R-:W-:Y:S01]  /*3870*/  IADD3 R4, PT, PT, R4, 0x1, RZ ;  /* 0x0000000104047810 */ /* 0x000fe20007ffe0ff */
[----:B------:R-:W-:Y:S01]  /*3880*/  VIADD R5, R5, 0x1 ;  /* 0x0000000105057836 */ /* 0x000fe20000000000 */
[----:B------:R-:W-:-:S04]  /*3890*/  UIADD3 UR4, UPT, UPT, UR4, 0x1, URZ ;  /* 0x0000000104047890 */ /* 0x000fc8000fffe0ff */
[----:B0-----:R-:W-:Y:S01]  /*38a0*/  UISETP.NE.AND UP0, UPT, UR4, UR5, UPT ;  /* 0x000000050400728c */ /* 0x001fe2000bf05270 */
[----:B------:R-:W-:Y:S08]  /*38b0*/  BAR.SYNC.DEFER_BLOCKING 0x0 ;  /* 0x0000000000007b1d */ /* 0x000ff00000010000 */
[----:B------:R-:W-:Y:S05]  /*38c0*/  BRA.U UP0, `(.L_x_62) ;  /* 0xffffffc900147547 */ /* 0x000fea000b83ffff */
[----:B------:R-:W-:Y:S05]  /*38d0*/  EXIT ;  /* 0x000000000000794d */ /* 0x000fea0003800000 */
        .weak           $__internal_1_$__cuda_sm20_div_rn_f64_full
        .type           $__internal_1_$__cuda_sm20_div_rn_f64_full,@function
        .size           $__internal_1_$__cuda_sm20_div_rn_f64_full,(.L_x_70 - $__internal_1_$__cuda_sm20_div_rn_f64_full)
$__internal_1_$__cuda_sm20_div_rn_f64_full:
[C---:B------:R-:W-:Y:S01]  /*38e0*/  FSETP.GEU.AND P0, PT, |R19|.reuse, 1.469367938527859385e-39, PT ;  /* 0x001000001300780b */ /* 0x040fe20003f0e200 */
[----:B------:R-:W-:Y:S01]  /*38f0*/  IMAD.MOV.U32 R28, RZ, RZ, 0x1 ;  /* 0x00000001ff1c7424 */ /* 0x000fe200078e00ff */
[----:B------:R-:W-:Y:S01]  /*3900*/  LOP3.LUT R20, R19, 0x800fffff, RZ, 0xc0, !PT ;  /* 0x800fffff13147812 */ /* 0x000fe200078ec0ff */
[----:B------:R-:W-:Y:S01]  /*3910*/  IMAD.MOV.U32 R14, RZ, RZ, R16 ;  /* 0x000000ffff0e7224 */ /* 0x000fe200078e0010 */
[C---:B------:R-:W-:Y:S01]  /*3920*/  FSETP.GEU.AND P3, PT, |R17|.reuse, 1.469367938527859385e-39, PT ;  /* 0x001000001100780b */ /* 0x040fe20003f6e200 */
[----:B------:R-:W-:Y:S01]  /*3930*/  BSSY.RECONVERGENT B1, `(.L_x_63) ;  /* 0x0000053000017945 */ /* 0x000fe20003800200 */
[----:B------:R-:W-:Y:S02]  /*3940*/  LOP3.LUT R21, R20, 0x3ff00000, RZ, 0xfc, !PT ;  /* 0x3ff0000014157812 */ /* 0x000fe400078efcff */
[----:B------:R-:W-:Y:S02]  /*3950*/  MOV R20, R18 ;  /* 0x0000001200147202 */ /* 0x000fe40000000f00 */
[----:B------:R-:W-:-:S02]  /*3960*/  LOP3.LUT R7, R17, 0x7ff00000, RZ, 0xc0, !PT ;  /* 0x7ff0000011077812 */ /* 0x000fc400078ec0ff */
[----:B------:R-:W-:Y:S01]  /*3970*/  LOP3.LUT R11, R19, 0x7ff00000, RZ, 0xc0, !PT ;  /* 0x7ff00000130b7812 */ /* 0x000fe200078ec0ff */
[----:B------:R-:W-:Y:S01]  /*3980*/  @!P0 DMUL R20, R18, 8.98846567431157953865e+307 ;  /* 0x7fe0000012148828 */ /* 0x000fe20000000000 */
[----:B------:R-:W-:Y:S02]  /*3990*/  MOV R9, 0x1ca00000 ;  /* 0x1ca0000000097802 */ /* 0x000fe40000000f00 */
[----:B------:R-:W-:Y:S02]  /*39a0*/  ISETP.GE.U32.AND P2, PT, R7, R11, PT ;  /* 0x0000000b0700720c */ /* 0x000fe40003f46070 */
[----:B------:R-:W-:Y:S01]  /*39b0*/  @!P3 LOP3.LUT R10, R19, 0x7ff00000, RZ, 0xc0, !PT ;  /* 0x7ff00000130ab812 */ /* 0x000fe200078ec0ff */
[----:B------:R-:W0:Y:S01]  /*39c0*/  MUFU.RCP64H R29, R21 ;  /* 0x00000015001d7308 */ /* 0x000e220000001800 */
[----:B------:R-:W-:Y:S02]  /*39d0*/  SEL R15, R9, 0x63400000, !P2 ;  /* 0x63400000090f7807 */ /* 0x000fe40005000000 */
[----:B------:R-:W-:-:S02]  /*39e0*/  @!P3 ISETP.GE.U32.AND P4, PT, R7, R10, PT ;  /* 0x0000000a0700b20c */ /* 0x000fc40003f86070 */
[----:B------:R-:W-:Y:S02]  /*39f0*/  LOP3.LUT R15, R15, 0x800fffff, R17, 0xf8, !PT ;  /* 0x800fffff0f0f7812 */ /* 0x000fe400078ef811 */
[----:B------:R-:W-:Y:S01]  /*3a00*/  @!P0 LOP3.LUT R11, R21, 0x7ff00000, RZ, 0xc0, !PT ;  /* 0x7ff00000150b8812 */ /* 0x000fe200078ec0ff */
[----:B0-----:R-:W-:-:S08]  /*3a10*/  DFMA R12, R28, -R20, 1 ;  /* 0x3ff000001c0c742b */ /* 0x001fd00000000814 */
[----:B------:R-:W-:-:S08]  /*3a20*/  DFMA R12, R12, R12, R12 ;  /* 0x0000000c0c0c722b */ /* 0x000fd0000000000c */
[----:B------:R-:W-:Y:S01]  /*3a30*/  DFMA R28, R28, R12, R28 ;  /* 0x0000000c1c1c722b */ /* 0x000fe2000000001c */
[----:B------:R-:W-:Y:S02]  /*3a40*/  @!P3 SEL R13, R9, 0x63400000, !P4 ;  /* 0x63400000090db807 */ /* 0x000fe40006000000 */
[----:B------:R-:W-:Y:S02]  /*3a50*/  @!P3 MOV R12, RZ ;  /* 0x000000ff000cb202 */ /* 0x000fe40000000f00 */
[----:B------:R-:W-:-:S03]  /*3a60*/  @!P3 LOP3.LUT R10, R13, 0x80000000, R17, 0xf8, !PT ;  /* 0x800000000d0ab812 */ /* 0x000fc600078ef811 */
[----:B------:R-:W-:Y:S01]  /*3a70*/  DFMA R36, R28, -R20, 1 ;  /* 0x3ff000001c24742b */ /* 0x000fe20000000814 */
[----:B------:R-:W-:Y:S01]  /*3a80*/  @!P3 LOP3.LUT R13, R10, 0x100000, RZ, 0xfc, !PT ;  /* 0x001000000a0db812 */ /* 0x000fe200078efcff */
[----:B------:R-:W-:-:S05]  /*3a90*/  IMAD.MOV.U32 R10, RZ, RZ, R7 ;  /* 0x000000ffff0a7224 */ /* 0x000fca00078e0007 */
[----:B------:R-:W-:Y:S02]  /*3aa0*/  @!P3 DFMA R14, R14, 2, -R12 ;  /* 0x400000000e0eb82b */ /* 0x000fe4000000080c */
[----:B------:R-:W-:-:S08]  /*3ab0*/  DFMA R36, R28, R36, R28 ;  /* 0x000000241c24722b */ /* 0x000fd0000000001c */
[----:B------:R-:W-:Y:S01]  /*3ac0*/  DMUL R28, R36, R14 ;  /* 0x0000000e241c7228 */ /* 0x000fe20000000000 */
[----:B------:R-:W-:-:S07]  /*3ad0*/  @!P3 LOP3.LUT R10, R15, 0x7ff00000, RZ, 0xc0, !PT ;  /* 0x7ff000000f0ab812 */ /* 0x000fce00078ec0ff */
[----:B------:R-:W-:-:S08]  /*3ae0*/  DFMA R12, R28, -R20, R14 ;  /* 0x800000141c0c722b */ /* 0x000fd0000000000e */
[----:B------:R-:W-:Y:S01]  /*3af0*/  DFMA R12, R36, R12, R28 ;  /* 0x0000000c240c722b */ /* 0x000fe2000000001c */
[----:B------:R-:W-:Y:S01]  /*3b00*/  IADD3 R28, PT, PT, R10, -0x1, RZ ;  /* 0xffffffff0a1c7810 */ /* 0x000fe20007ffe0ff */
[----:B------:R-:W-:-:S03]  /*3b10*/  VIADD R29, R11, 0xffffffff ;  /* 0xffffffff0b1d7836 */ /* 0x000fc60000000000 */
[----:B------:R-:W-:-:S04]  /*3b20*/  ISETP.GT.U32.AND P0, PT, R28, 0x7feffffe, PT ;  /* 0x7feffffe1c00780c */ /* 0x000fc80003f04070 */
[----:B------:R-:W-:-:S13]  /*3b30*/  ISETP.GT.U32.OR P0, PT, R29, 0x7feffffe, P0 ;  /* 0x7feffffe1d00780c */ /* 0x000fda0000704470 */
[----:B------:R-:W-:Y:S05]  /*3b40*/  @P0 BRA `(.L_x_64) ;  /* 0x0000000000700947 */ /* 0x000fea0003800000 */
[----:B------:R-:W-:Y:S02]  /*3b50*/  LOP3.LUT R10, R19, 0x7ff00000, RZ, 0xc0, !PT ;  /* 0x7ff00000130a7812 */ /* 0x000fe400078ec0ff */
[----:B------:R-:W-:Y:S02]  /*3b60*/  MOV R16, RZ ;  /* 0x000000ff00107202 */ /* 0x000fe40000000f00 */
[CC--:B------:R-:W-:Y:S02]  /*3b70*/  VIADDMNMX R11, R7.reuse, -R10.reuse, 0xb9600000, !PT ;  /* 0xb9600000070b7446 */ /* 0x0c0fe4000780090a */
[----:B------:R-:W-:Y:S02]  /*3b80*/  ISETP.GE.U32.AND P0, PT, R7, R10, PT ;  /* 0x0000000a0700720c */ /* 0x000fe40003f06070 */
[----:B------:R-:W-:Y:S02]  /*3b90*/  VIMNMX R11, PT, PT, R11, 0x46a00000, PT ;  /* 0x46a000000b0b7848 */ /* 0x000fe40003fe0100 */
[----:B------:R-:W-:-:S04]  /*3ba0*/  SEL R10, R9, 0x63400000, !P0 ;  /* 0x63400000090a7807 */ /* 0x000fc80004000000 */
[----:B------:R-:W-:-:S05]  /*3bb0*/  IADD3 R10, PT, PT, -R10, R11, RZ ;  /* 0x0000000b0a0a7210 */ /* 0x000fca0007ffe1ff */
        /* <DEDUP_REMOVED lines=10> */
[C---:B------:R-:W-:Y:S01]  /*3c60*/  IADD3 R15, PT, PT, -R10.reuse, RZ, RZ ;  /* 0x000000ff0a0f7210 */ /* 0x040fe20007ffe1ff */
[----:B------:R-:W-:Y:S01]  /*3c70*/  IMAD.MOV.U32 R14, RZ, RZ, RZ ;  /* 0x000000ffff0e7224 */ /* 0x000fe200078e00ff */
[----:B------:R-:W-:-:S05]  /*3c80*/  IADD3 R10, PT, PT, -R10, -0x43300000, RZ ;  /* 0xbcd000000a0a7810 */ /* 0x000fca0007ffe1ff */
[----:B------:R-:W-:Y:S02]  /*3c90*/  DFMA R14, R28, -R14, R12 ;  /* 0x8000000e1c0e722b */ /* 0x000fe4000000000c */
[----:B------:R-:W-:-:S08]  /*3ca0*/  DMUL.RP R12, R12, R16 ;  /* 0x000000100c0c7228 */ /* 0x000fd00000008000 */
[----:B------:R-:W-:Y:S02]  /*3cb0*/  FSETP.NEU.AND P0, PT, |R15|, R10, PT ;  /* 0x0000000a0f00720b */ /* 0x000fe40003f0d200 */
[----:B------:R-:W-:Y:S02]  /*3cc0*/  LOP3.LUT R18, R13, R18, RZ, 0x3c, !PT ;  /* 0x000000120d127212 */ /* 0x000fe400078e3cff */
[----:B------:R-:W-:Y:S02]  /*3cd0*/  FSEL R10, R12, R28, !P0 ;  /* 0x0000001c0c0a7208 */ /* 0x000fe40004000000 */
[----:B------:R-:W-:Y:S02]  /*3ce0*/  FSEL R29, R18, R29, !P0 ;  /* 0x0000001d121d7208 */ /* 0x000fe40004000000 */
[----:B------:R-:W-:Y:S01]  /*3cf0*/  MOV R28, R10 ;  /* 0x0000000a001c7202 */ /* 0x000fe20000000f00 */
[----:B------:R-:W-:Y:S06]  /*3d00*/  BRA `(.L_x_65) ;  /* 0x0000000000547947 */ /* 0x000fec0003800000 */
.L_x_64:
[----:B------:R-:W-:-:S14]  /*3d10*/  DSETP.NAN.AND P0, PT, R16, R16, PT ;  /* 0x000000101000722a */ /* 0x000fdc0003f08000 */
[----:B------:R-:W-:Y:S05]  /*3d20*/  @P0 BRA `(.L_x_66) ;  /* 0x0000000000440947 */ /* 0x000fea0003800000 */
[----:B------:R-:W-:-:S14]  /*3d30*/  DSETP.NAN.AND P0, PT, R18, R18, PT ;  /* 0x000000121200722a */ /* 0x000fdc0003f08000 */
[----:B------:R-:W-:Y:S05]  /*3d40*/  @P0 BRA `(.L_x_67) ;  /* 0x0000000000300947 */ /* 0x000fea0003800000 */
[----:B------:R-:W-:Y:S01]  /*3d50*/  ISETP.NE.AND P0, PT, R10, R11, PT ;  /* 0x0000000b0a00720c */ /* 0x000fe20003f05270 */
[----:B------:R-:W-:Y:S01]  /*3d60*/  IMAD.MOV.U32 R28, RZ, RZ, 0x0 ;  /* 0x00000000ff1c7424 */ /* 0x000fe200078e00ff */
[----:B------:R-:W-:-:S11]  /*3d70*/  MOV R29, 0xfff80000 ;  /* 0xfff80000001d7802 */ /* 0x000fd60000000f00 */
[----:B------:R-:W-:Y:S05]  /*3d80*/  @!P0 BRA `(.L_x_65) ;  /* 0x0000000000348947 */ /* 0x000fea0003800000 */
[----:B------:R-:W-:Y:S02]  /*3d90*/  ISETP.NE.AND P0, PT, R10, 0x7ff00000, PT ;  /* 0x7ff000000a00780c */ /* 0x000fe40003f05270 */
[----:B------:R-:W-:Y:S02]  /*3da0*/  LOP3.LUT R29, R17, 0x80000000, R19, 0x48, !PT ;  /* 0x80000000111d7812 */ /* 0x000fe400078e4813 */
[----:B------:R-:W-:-:S13]  /*3db0*/  ISETP.EQ.OR P0, PT, R11, RZ, !P0 ;  /* 0x000000ff0b00720c */ /* 0x000fda0004702670 */
[----:B------:R-:W-:Y:S01]  /*3dc0*/  @P0 LOP3.LUT R7, R29, 0x7ff00000, RZ, 0xfc, !PT ;  /* 0x7ff000001d070812 */ /* 0x000fe200078efcff */
[----:B------:R-:W-:Y:S01]  /*3dd0*/  @!P0 IMAD.MOV.U32 R28, RZ, RZ, RZ ;  /* 0x000000ffff1c8224 */ /* 0x000fe200078e00ff */
[----:B------:R-:W-:-:S03]  /*3de0*/  @P0 MOV R28, RZ ;  /* 0x000000ff001c0202 */ /* 0x000fc60000000f00 */
[----:B------:R-:W-:Y:S01]  /*3df0*/  @P0 IMAD.MOV.U32 R29, RZ, RZ, R7 ;  /* 0x000000ffff1d0224 */ /* 0x000fe200078e0007 */
[----:B------:R-:W-:Y:S06]  /*3e00*/  BRA `(.L_x_65) ;  /* 0x0000000000147947 */ /* 0x000fec0003800000 */
.L_x_67:
[----:B------:R-:W-:Y:S02]  /*3e10*/  LOP3.LUT R29, R19, 0x80000, RZ, 0xfc, !PT ;  /* 0x00080000131d7812 */ /* 0x000fe400078efcff */
[----:B------:R-:W-:Y:S01]  /*3e20*/  MOV R28, R18 ;  /* 0x00000012001c7202 */ /* 0x000fe20000000f00 */
[----:B------:R-:W-:Y:S06]  /*3e30*/  BRA `(.L_x_65) ;  /* 0x0000000000087947 */ /* 0x000fec0003800000 */
.L_x_66:
[----:B------:R-:W-:Y:S01]  /*3e40*/  LOP3.LUT R29, R17, 0x80000, RZ, 0xfc, !PT ;  /* 0x00080000111d7812 */ /* 0x000fe200078efcff */
[----:B------:R-:W-:-:S07]  /*3e50*/  IMAD.MOV.U32 R28, RZ, RZ, R16 ;  /* 0x000000ffff1c7224 */ /* 0x000fce00078e0010 */
.L_x_65:
[----:B------:R-:W-:Y:S05]  /*3e60*/  BSYNC.RECONVERGENT B1 ;  /* 0x0000000000017941 */ /* 0x000fea0003800200 */
.L_x_63:
[----:B------:R-:W-:-:S04]  /*3e70*/  HFMA2 R9, -RZ, RZ, 0, 0 ;  /* 0x00000000ff097431 */ /* 0x000fc800000001ff */
[----:B------:R-:W-:Y:S05]  /*3e80*/  RET.REL.NODEC R8 `(_Z21luDecompositionKernelPdS_S_i) ;  /* 0xffffffc0085c7950 */ /* 0x000fea0003c3ffff */
.L_x_68:
        /* <DEDUP_REMOVED lines=15> */
.L_x_70:


//--------------------- .nv.shared.reserved.0     --------------------------
	.section	.nv.shared.reserved.0,"aw",@nobits
	.weak		__nv_reservedSMEM_offset_0_alias
	.size		__nv_reservedSMEM_offset_0_alias, 0, 64
	.other		__nv_reservedSMEM_offset_0_alias,@"STO_CUDA_RESERVED_SHARED STV_DEFAULT"
__nv_reservedSMEM_offset_0_alias:
	.zero		0
	.zero		64


//--------------------- .nv.constant0._Z16CalculateXKernelPdS_S_i --------------------------
	.section	.nv.constant0._Z16CalculateXKernelPdS_S_i,"a",@progbits
	.sectionflags	@""
	.align	4
.nv.constant0._Z16CalculateXKernelPdS_S_i:
	.zero		924


//--------------------- .nv.constant0._Z18CalculatingYKernelPdS_S_i --------------------------
	.section	.nv.constant0._Z18CalculatingYKernelPdS_S_i,"a",@progbits
	.sectionflags	@""
	.align	4
.nv.constant0._Z18CalculatingYKernelPdS_S_i:
	.zero		924


//--------------------- .nv.constant0._Z21luDecompositionKernelPdS_S_i --------------------------
	.section	.nv.constant0._Z21luDecompositionKernelPdS_S_i,"a",@progbits
	.sectionflags	@""
	.align	4
.nv.constant0._Z21luDecompositionKernelPdS_S_i:
	.zero		924


//--------------------- SYMBOLS --------------------------

	.type		.nv.reservedSmem.offset0,@object
	.size		.nv.reservedSmem.offset0,0x4
